//
// Generated by NVIDIA NVVM Compiler
//
// Compiler Build ID: CL-36424714
// Cuda compilation tools, release 13.0, V13.0.88
// Based on NVVM 20.0.0
//

.version 9.0
.target sm_100
.address_size 64

	// .globl	_Z16setup_rng_statesP17curandStateXORWOW
.global .align 4 .b8 precalc_xorwow_matrix[102400];
.global .align 4 .b8 precalc_xorwow_offset_matrix[102400];
.global .align 4 .b8 mrg32k3aM1[2304];
.global .align 4 .b8 mrg32k3aM2[2304];
.global .align 4 .b8 mrg32k3aM1SubSeq[2016];
.global .align 4 .b8 mrg32k3aM2SubSeq[2016];
.global .align 4 .b8 mrg32k3aM1Seq[2304];
.global .align 4 .b8 mrg32k3aM2Seq[2304];
.const .align 8 .b8 __cr_lgamma_table[72];
// _ZZ11monte_carloPfS_S_iiE8averages has been demoted
// _ZZ6reducePfiS_E8averages has been demoted

.visible .entry _Z16setup_rng_statesP17curandStateXORWOW(
	.param .u64 .ptr .align 1 _Z16setup_rng_statesP17curandStateXORWOW_param_0
)
{
	.reg .pred 	%p<24>;
	.reg .b32 	%r<407>;
	.reg .b64 	%rd<18>;

	ld.param.u64 	%rd8, [_Z16setup_rng_statesP17curandStateXORWOW_param_0];
	cvta.to.global.u64 	%rd9, %rd8;
	mov.u32 	%r183, %tid.x;
	mov.u32 	%r184, %ctaid.x;
	mov.u32 	%r185, %ntid.x;
	mad.lo.s32 	%r1, %r184, %r185, %r183;
	mul.wide.s32 	%rd10, %r1, 48;
	add.s64 	%rd1, %rd9, %rd10;
	mov.b32 	%r186, 1593684748;
	mov.b32 	%r187, 832094735;
	st.global.v2.u32 	[%rd1], {%r187, %r186};
	mov.b32 	%r188, -123459836;
	mov.b32 	%r189, 1111207954;
	st.global.v2.u32 	[%rd1+8], {%r189, %r188};
	mov.b32 	%r190, 1476011280;
	mov.b32 	%r191, -589760388;
	st.global.v2.u32 	[%rd1+16], {%r191, %r190};
	setp.eq.s32 	%p1, %r1, 0;
	@%p1 bra 	$L__BB0_42;
	mul.lo.s32 	%r193, %r1, 7;
	cvt.s64.s32 	%rd17, %r193;
	mov.b32 	%r313, 0;
	mov.u64 	%rd12, precalc_xorwow_matrix;
$L__BB0_2:
	and.b64  	%rd4, %rd17, 3;
	setp.eq.s64 	%p2, %rd4, 0;
	@%p2 bra 	$L__BB0_41;
	mul.wide.u32 	%rd11, %r313, 3200;
	add.s64 	%rd5, %rd12, %rd11;
	cvt.u32.u64 	%r3, %rd4;
	mov.b32 	%r314, 0;
$L__BB0_4:
	mov.b32 	%r327, 0;
	mov.u32 	%r328, %r327;
	mov.u32 	%r329, %r327;
	mov.u32 	%r330, %r327;
	mov.u32 	%r331, %r327;
	mov.u32 	%r320, %r327;
$L__BB0_5:
	mul.wide.u32 	%rd13, %r320, 4;
	add.s64 	%rd14, %rd1, %rd13;
	ld.global.u32 	%r11, [%rd14+4];
	shl.b32 	%r12, %r320, 5;
	mov.b32 	%r326, 0;
$L__BB0_6:
	.pragma "nounroll";
	shr.u32 	%r197, %r11, %r326;
	and.b32  	%r198, %r197, 1;
	setp.eq.b32 	%p3, %r198, 1;
	not.pred 	%p4, %p3;
	add.s32 	%r199, %r12, %r326;
	mul.lo.s32 	%r200, %r199, 5;
	mul.wide.u32 	%rd15, %r200, 4;
	add.s64 	%rd6, %rd5, %rd15;
	@%p4 bra 	$L__BB0_8;
	ld.global.u32 	%r201, [%rd6];
	xor.b32  	%r331, %r331, %r201;
	ld.global.u32 	%r202, [%rd6+4];
	xor.b32  	%r330, %r330, %r202;
	ld.global.u32 	%r203, [%rd6+8];
	xor.b32  	%r329, %r329, %r203;
	ld.global.u32 	%r204, [%rd6+12];
	xor.b32  	%r328, %r328, %r204;
	ld.global.u32 	%r205, [%rd6+16];
	xor.b32  	%r327, %r327, %r205;
$L__BB0_8:
	and.b32  	%r207, %r197, 2;
	setp.eq.s32 	%p5, %r207, 0;
	@%p5 bra 	$L__BB0_10;
	ld.global.u32 	%r208, [%rd6+20];
	xor.b32  	%r331, %r331, %r208;
	ld.global.u32 	%r209, [%rd6+24];
	xor.b32  	%r330, %r330, %r209;
	ld.global.u32 	%r210, [%rd6+28];
	xor.b32  	%r329, %r329, %r210;
	ld.global.u32 	%r211, [%rd6+32];
	xor.b32  	%r328, %r328, %r211;
	ld.global.u32 	%r212, [%rd6+36];
	xor.b32  	%r327, %r327, %r212;
$L__BB0_10:
	and.b32  	%r214, %r197, 4;
	setp.eq.s32 	%p6, %r214, 0;
	@%p6 bra 	$L__BB0_12;
	ld.global.u32 	%r215, [%rd6+40];
	xor.b32  	%r331, %r331, %r215;
	ld.global.u32 	%r216, [%rd6+44];
	xor.b32  	%r330, %r330, %r216;
	ld.global.u32 	%r217, [%rd6+48];
	xor.b32  	%r329, %r329, %r217;
	ld.global.u32 	%r218, [%rd6+52];
	xor.b32  	%r328, %r328, %r218;
	ld.global.u32 	%r219, [%rd6+56];
	xor.b32  	%r327, %r327, %r219;
$L__BB0_12:
	and.b32  	%r221, %r197, 8;
	setp.eq.s32 	%p7, %r221, 0;
	@%p7 bra 	$L__BB0_14;
	ld.global.u32 	%r222, [%rd6+60];
	xor.b32  	%r331, %r331, %r222;
	ld.global.u32 	%r223, [%rd6+64];
	xor.b32  	%r330, %r330, %r223;
	ld.global.u32 	%r224, [%rd6+68];
	xor.b32  	%r329, %r329, %r224;
	ld.global.u32 	%r225, [%rd6+72];
	xor.b32  	%r328, %r328, %r225;
	ld.global.u32 	%r226, [%rd6+76];
	xor.b32  	%r327, %r327, %r226;
$L__BB0_14:
	and.b32  	%r228, %r197, 16;
	setp.eq.s32 	%p8, %r228, 0;
	@%p8 bra 	$L__BB0_16;
	ld.global.u32 	%r229, [%rd6+80];
	xor.b32  	%r331, %r331, %r229;
	ld.global.u32 	%r230, [%rd6+84];
	xor.b32  	%r330, %r330, %r230;
	ld.global.u32 	%r231, [%rd6+88];
	xor.b32  	%r329, %r329, %r231;
	ld.global.u32 	%r232, [%rd6+92];
	xor.b32  	%r328, %r328, %r232;
	ld.global.u32 	%r233, [%rd6+96];
	xor.b32  	%r327, %r327, %r233;
$L__BB0_16:
	and.b32  	%r235, %r197, 32;
	setp.eq.s32 	%p9, %r235, 0;
	@%p9 bra 	$L__BB0_18;
	ld.global.u32 	%r236, [%rd6+100];
	xor.b32  	%r331, %r331, %r236;
	ld.global.u32 	%r237, [%rd6+104];
	xor.b32  	%r330, %r330, %r237;
	ld.global.u32 	%r238, [%rd6+108];
	xor.b32  	%r329, %r329, %r238;
	ld.global.u32 	%r239, [%rd6+112];
	xor.b32  	%r328, %r328, %r239;
	ld.global.u32 	%r240, [%rd6+116];
	xor.b32  	%r327, %r327, %r240;
$L__BB0_18:
	and.b32  	%r242, %r197, 64;
	setp.eq.s32 	%p10, %r242, 0;
	@%p10 bra 	$L__BB0_20;
	ld.global.u32 	%r243, [%rd6+120];
	xor.b32  	%r331, %r331, %r243;
	ld.global.u32 	%r244, [%rd6+124];
	xor.b32  	%r330, %r330, %r244;
	ld.global.u32 	%r245, [%rd6+128];
	xor.b32  	%r329, %r329, %r245;
	ld.global.u32 	%r246, [%rd6+132];
	xor.b32  	%r328, %r328, %r246;
	ld.global.u32 	%r247, [%rd6+136];
	xor.b32  	%r327, %r327, %r247;
$L__BB0_20:
	and.b32  	%r249, %r197, 128;
	setp.eq.s32 	%p11, %r249, 0;
	@%p11 bra 	$L__BB0_22;
	ld.global.u32 	%r250, [%rd6+140];
	xor.b32  	%r331, %r331, %r250;
	ld.global.u32 	%r251, [%rd6+144];
	xor.b32  	%r330, %r330, %r251;
	ld.global.u32 	%r252, [%rd6+148];
	xor.b32  	%r329, %r329, %r252;
	ld.global.u32 	%r253, [%rd6+152];
	xor.b32  	%r328, %r328, %r253;
	ld.global.u32 	%r254, [%rd6+156];
	xor.b32  	%r327, %r327, %r254;
$L__BB0_22:
	and.b32  	%r256, %r197, 256;
	setp.eq.s32 	%p12, %r256, 0;
	@%p12 bra 	$L__BB0_24;
	ld.global.u32 	%r257, [%rd6+160];
	xor.b32  	%r331, %r331, %r257;
	ld.global.u32 	%r258, [%rd6+164];
	xor.b32  	%r330, %r330, %r258;
	ld.global.u32 	%r259, [%rd6+168];
	xor.b32  	%r329, %r329, %r259;
	ld.global.u32 	%r260, [%rd6+172];
	xor.b32  	%r328, %r328, %r260;
	ld.global.u32 	%r261, [%rd6+176];
	xor.b32  	%r327, %r327, %r261;
$L__BB0_24:
	and.b32  	%r263, %r197, 512;
	setp.eq.s32 	%p13, %r263, 0;
	@%p13 bra 	$L__BB0_26;
	ld.global.u32 	%r264, [%rd6+180];
	xor.b32  	%r331, %r331, %r264;
	ld.global.u32 	%r265, [%rd6+184];
	xor.b32  	%r330, %r330, %r265;
	ld.global.u32 	%r266, [%rd6+188];
	xor.b32  	%r329, %r329, %r266;
	ld.global.u32 	%r267, [%rd6+192];
	xor.b32  	%r328, %r328, %r267;
	ld.global.u32 	%r268, [%rd6+196];
	xor.b32  	%r327, %r327, %r268;
$L__BB0_26:
	and.b32  	%r270, %r197, 1024;
	setp.eq.s32 	%p14, %r270, 0;
	@%p14 bra 	$L__BB0_28;
	ld.global.u32 	%r271, [%rd6+200];
	xor.b32  	%r331, %r331, %r271;
	ld.global.u32 	%r272, [%rd6+204];
	xor.b32  	%r330, %r330, %r272;
	ld.global.u32 	%r273, [%rd6+208];
	xor.b32  	%r329, %r329, %r273;
	ld.global.u32 	%r274, [%rd6+212];
	xor.b32  	%r328, %r328, %r274;
	ld.global.u32 	%r275, [%rd6+216];
	xor.b32  	%r327, %r327, %r275;
$L__BB0_28:
	and.b32  	%r277, %r197, 2048;
	setp.eq.s32 	%p15, %r277, 0;
	@%p15 bra 	$L__BB0_30;
	ld.global.u32 	%r278, [%rd6+220];
	xor.b32  	%r331, %r331, %r278;
	ld.global.u32 	%r279, [%rd6+224];
	xor.b32  	%r330, %r330, %r279;
	ld.global.u32 	%r280, [%rd6+228];
	xor.b32  	%r329, %r329, %r280;
	ld.global.u32 	%r281, [%rd6+232];
	xor.b32  	%r328, %r328, %r281;
	ld.global.u32 	%r282, [%rd6+236];
	xor.b32  	%r327, %r327, %r282;
$L__BB0_30:
	and.b32  	%r284, %r197, 4096;
	setp.eq.s32 	%p16, %r284, 0;
	@%p16 bra 	$L__BB0_32;
	ld.global.u32 	%r285, [%rd6+240];
	xor.b32  	%r331, %r331, %r285;
	ld.global.u32 	%r286, [%rd6+244];
	xor.b32  	%r330, %r330, %r286;
	ld.global.u32 	%r287, [%rd6+248];
	xor.b32  	%r329, %r329, %r287;
	ld.global.u32 	%r288, [%rd6+252];
	xor.b32  	%r328, %r328, %r288;
	ld.global.u32 	%r289, [%rd6+256];
	xor.b32  	%r327, %r327, %r289;
$L__BB0_32:
	and.b32  	%r291, %r197, 8192;
	setp.eq.s32 	%p17, %r291, 0;
	@%p17 bra 	$L__BB0_34;
	ld.global.u32 	%r292, [%rd6+260];
	xor.b32  	%r331, %r331, %r292;
	ld.global.u32 	%r293, [%rd6+264];
	xor.b32  	%r330, %r330, %r293;
	ld.global.u32 	%r294, [%rd6+268];
	xor.b32  	%r329, %r329, %r294;
	ld.global.u32 	%r295, [%rd6+272];
	xor.b32  	%r328, %r328, %r295;
	ld.global.u32 	%r296, [%rd6+276];
	xor.b32  	%r327, %r327, %r296;
$L__BB0_34:
	and.b32  	%r298, %r197, 16384;
	setp.eq.s32 	%p18, %r298, 0;
	@%p18 bra 	$L__BB0_36;
	ld.global.u32 	%r299, [%rd6+280];
	xor.b32  	%r331, %r331, %r299;
	ld.global.u32 	%r300, [%rd6+284];
	xor.b32  	%r330, %r330, %r300;
	ld.global.u32 	%r301, [%rd6+288];
	xor.b32  	%r329, %r329, %r301;
	ld.global.u32 	%r302, [%rd6+292];
	xor.b32  	%r328, %r328, %r302;
	ld.global.u32 	%r303, [%rd6+296];
	xor.b32  	%r327, %r327, %r303;
$L__BB0_36:
	and.b32  	%r305, %r197, 32768;
	setp.eq.s32 	%p19, %r305, 0;
	@%p19 bra 	$L__BB0_38;
	ld.global.u32 	%r306, [%rd6+300];
	xor.b32  	%r331, %r331, %r306;
	ld.global.u32 	%r307, [%rd6+304];
	xor.b32  	%r330, %r330, %r307;
	ld.global.u32 	%r308, [%rd6+308];
	xor.b32  	%r329, %r329, %r308;
	ld.global.u32 	%r309, [%rd6+312];
	xor.b32  	%r328, %r328, %r309;
	ld.global.u32 	%r310, [%rd6+316];
	xor.b32  	%r327, %r327, %r310;
$L__BB0_38:
	add.s32 	%r326, %r326, 16;
	setp.ne.s32 	%p20, %r326, 32;
	@%p20 bra 	$L__BB0_6;
	mad.lo.s32 	%r311, %r320, -31, %r12;
	add.s32 	%r320, %r311, 1;
	setp.ne.s32 	%p21, %r320, 5;
	@%p21 bra 	$L__BB0_5;
	st.global.u32 	[%rd1+4], %r331;
	st.global.u32 	[%rd1+8], %r330;
	st.global.u32 	[%rd1+12], %r329;
	st.global.u32 	[%rd1+16], %r328;
	st.global.u32 	[%rd1+20], %r327;
	add.s32 	%r314, %r314, 1;
	setp.lt.u32 	%p22, %r314, %r3;
	@%p22 bra 	$L__BB0_4;
$L__BB0_41:
	shr.u64 	%rd7, %rd17, 2;
	add.s32 	%r313, %r313, 1;
	setp.gt.u64 	%p23, %rd17, 3;
	mov.u64 	%rd17, %rd7;
	@%p23 bra 	$L__BB0_2;
$L__BB0_42:
	mov.b32 	%r312, 0;
	st.global.v2.u32 	[%rd1+24], {%r312, %r312};
	st.global.u32 	[%rd1+32], %r312;
	mov.b64 	%rd16, 0;
	st.global.u64 	[%rd1+40], %rd16;
	ret;

}
	// .globl	_Z20generate_coordinatesP17curandStateXORWOWPfS1_i
.visible .entry _Z20generate_coordinatesP17curandStateXORWOWPfS1_i(
	.param .u64 .ptr .align 1 _Z20generate_coordinatesP17curandStateXORWOWPfS1_i_param_0,
	.param .u64 .ptr .align 1 _Z20generate_coordinatesP17curandStateXORWOWPfS1_i_param_1,
	.param .u64 .ptr .align 1 _Z20generate_coordinatesP17curandStateXORWOWPfS1_i_param_2,
	.param .u32 _Z20generate_coordinatesP17curandStateXORWOWPfS1_i_param_3
)
{
	.reg .pred 	%p<7>;
	.reg .b32 	%r<165>;
	.reg .b32 	%f<21>;
	.reg .b64 	%rd<22>;

	ld.param.u64 	%rd4, [_Z20generate_coordinatesP17curandStateXORWOWPfS1_i_param_0];
	ld.param.u64 	%rd5, [_Z20generate_coordinatesP17curandStateXORWOWPfS1_i_param_1];
	ld.param.u64 	%rd6, [_Z20generate_coordinatesP17curandStateXORWOWPfS1_i_param_2];
	ld.param.u32 	%r47, [_Z20generate_coordinatesP17curandStateXORWOWPfS1_i_param_3];
	cvta.to.global.u64 	%rd1, %rd6;
	cvta.to.global.u64 	%rd2, %rd5;
	cvta.to.global.u64 	%rd3, %rd4;
	mov.u32 	%r48, %tid.x;
	mov.u32 	%r49, %ctaid.x;
	mov.u32 	%r50, %ntid.x;
	mad.lo.s32 	%r145, %r49, %r50, %r48;
	mov.u32 	%r51, %nctaid.x;
	mul.lo.s32 	%r2, %r51, %r50;
	setp.ge.s32 	%p1, %r145, %r47;
	@%p1 bra 	$L__BB1_8;
	mul.wide.s32 	%rd7, %r145, 48;
	add.s64 	%rd8, %rd3, %rd7;
	ld.global.v2.u32 	{%r159, %r150}, [%rd8];
	ld.global.v2.u32 	{%r148, %r149}, [%rd8+8];
	ld.global.v2.u32 	{%r146, %r147}, [%rd8+16];
	add.s32 	%r52, %r145, %r2;
	max.s32 	%r53, %r47, %r52;
	setp.lt.s32 	%p2, %r52, %r47;
	selp.u32 	%r54, 1, 0, %p2;
	add.s32 	%r55, %r52, %r54;
	sub.s32 	%r56, %r53, %r55;
	div.u32 	%r57, %r56, %r2;
	add.s32 	%r9, %r57, %r54;
	and.b32  	%r58, %r9, 3;
	setp.eq.s32 	%p3, %r58, 3;
	@%p3 bra 	$L__BB1_5;
	add.s32 	%r144, %r159, 362437;
	add.s32 	%r59, %r9, 1;
	and.b32  	%r60, %r59, 3;
	neg.s32 	%r143, %r60;
$L__BB1_3:
	.pragma "nounroll";
	mov.u32 	%r17, %r149;
	mov.u32 	%r149, %r147;
	mov.u32 	%r18, %r146;
	mul.wide.s32 	%rd9, %r145, 4;
	add.s64 	%rd10, %rd1, %rd9;
	add.s64 	%rd11, %rd2, %rd9;
	shr.u32 	%r61, %r150, 2;
	xor.b32  	%r62, %r61, %r150;
	shl.b32 	%r63, %r149, 4;
	shl.b32 	%r64, %r62, 1;
	xor.b32  	%r65, %r63, %r64;
	xor.b32  	%r66, %r65, %r149;
	xor.b32  	%r146, %r66, %r62;
	add.s32 	%r67, %r144, %r146;
	cvt.rn.f32.u32 	%f1, %r67;
	fma.rn.f32 	%f2, %f1, 0f2F800000, 0f2F000000;
	st.global.f32 	[%rd11], %f2;
	shr.u32 	%r68, %r148, 2;
	xor.b32  	%r69, %r68, %r148;
	shl.b32 	%r70, %r146, 4;
	shl.b32 	%r71, %r69, 1;
	xor.b32  	%r72, %r71, %r70;
	xor.b32  	%r73, %r72, %r69;
	xor.b32  	%r147, %r73, %r146;
	add.s32 	%r74, %r144, %r147;
	add.s32 	%r75, %r74, 362437;
	cvt.rn.f32.u32 	%f3, %r75;
	fma.rn.f32 	%f4, %f3, 0f2F800000, 0f2F000000;
	st.global.f32 	[%rd10], %f4;
	add.s32 	%r145, %r145, %r2;
	add.s32 	%r144, %r144, 724874;
	add.s32 	%r143, %r143, 1;
	setp.ne.s32 	%p4, %r143, 0;
	mov.u32 	%r148, %r18;
	mov.u32 	%r150, %r17;
	@%p4 bra 	$L__BB1_3;
	add.s32 	%r159, %r144, -362437;
	mov.u32 	%r150, %r17;
	mov.u32 	%r148, %r18;
$L__BB1_5:
	setp.lt.u32 	%p5, %r9, 3;
	@%p5 bra 	$L__BB1_8;
	mul.wide.s32 	%rd15, %r2, 4;
$L__BB1_7:
	shr.u32 	%r76, %r150, 2;
	xor.b32  	%r77, %r76, %r150;
	shl.b32 	%r78, %r147, 4;
	shl.b32 	%r79, %r77, 1;
	xor.b32  	%r80, %r78, %r79;
	xor.b32  	%r81, %r80, %r147;
	xor.b32  	%r82, %r81, %r77;
	add.s32 	%r83, %r159, %r82;
	add.s32 	%r84, %r83, 362437;
	cvt.rn.f32.u32 	%f5, %r84;
	fma.rn.f32 	%f6, %f5, 0f2F800000, 0f2F000000;
	mul.wide.s32 	%rd12, %r145, 4;
	add.s64 	%rd13, %rd2, %rd12;
	st.global.f32 	[%rd13], %f6;
	shr.u32 	%r85, %r148, 2;
	xor.b32  	%r86, %r85, %r148;
	shl.b32 	%r87, %r82, 4;
	shl.b32 	%r88, %r86, 1;
	xor.b32  	%r89, %r88, %r87;
	xor.b32  	%r90, %r89, %r86;
	xor.b32  	%r91, %r90, %r82;
	add.s32 	%r92, %r159, %r91;
	add.s32 	%r93, %r92, 724874;
	cvt.rn.f32.u32 	%f7, %r93;
	fma.rn.f32 	%f8, %f7, 0f2F800000, 0f2F000000;
	add.s64 	%rd14, %rd1, %rd12;
	st.global.f32 	[%rd14], %f8;
	shr.u32 	%r94, %r149, 2;
	xor.b32  	%r95, %r94, %r149;
	shl.b32 	%r96, %r91, 4;
	shl.b32 	%r97, %r95, 1;
	xor.b32  	%r98, %r96, %r97;
	xor.b32  	%r99, %r98, %r91;
	xor.b32  	%r100, %r99, %r95;
	add.s32 	%r101, %r159, %r100;
	add.s32 	%r102, %r101, 1087311;
	cvt.rn.f32.u32 	%f9, %r102;
	fma.rn.f32 	%f10, %f9, 0f2F800000, 0f2F000000;
	add.s64 	%rd16, %rd13, %rd15;
	st.global.f32 	[%rd16], %f10;
	shr.u32 	%r103, %r146, 2;
	xor.b32  	%r104, %r103, %r146;
	shl.b32 	%r105, %r100, 4;
	shl.b32 	%r106, %r104, 1;
	xor.b32  	%r107, %r106, %r105;
	xor.b32  	%r108, %r107, %r104;
	xor.b32  	%r150, %r108, %r100;
	add.s32 	%r109, %r159, %r150;
	add.s32 	%r110, %r109, 1449748;
	cvt.rn.f32.u32 	%f11, %r110;
	fma.rn.f32 	%f12, %f11, 0f2F800000, 0f2F000000;
	add.s64 	%rd17, %rd14, %rd15;
	st.global.f32 	[%rd17], %f12;
	shr.u32 	%r111, %r147, 2;
	xor.b32  	%r112, %r111, %r147;
	shl.b32 	%r113, %r150, 4;
	shl.b32 	%r114, %r112, 1;
	xor.b32  	%r115, %r113, %r114;
	xor.b32  	%r116, %r115, %r150;
	xor.b32  	%r148, %r116, %r112;
	add.s32 	%r117, %r159, %r148;
	add.s32 	%r118, %r117, 1812185;
	cvt.rn.f32.u32 	%f13, %r118;
	fma.rn.f32 	%f14, %f13, 0f2F800000, 0f2F000000;
	add.s64 	%rd18, %rd16, %rd15;
	st.global.f32 	[%rd18], %f14;
	shr.u32 	%r119, %r82, 2;
	xor.b32  	%r120, %r119, %r82;
	shl.b32 	%r121, %r148, 4;
	shl.b32 	%r122, %r120, 1;
	xor.b32  	%r123, %r122, %r121;
	xor.b32  	%r124, %r123, %r120;
	xor.b32  	%r149, %r124, %r148;
	add.s32 	%r125, %r159, %r149;
	add.s32 	%r126, %r125, 2174622;
	cvt.rn.f32.u32 	%f15, %r126;
	fma.rn.f32 	%f16, %f15, 0f2F800000, 0f2F000000;
	add.s64 	%rd19, %rd17, %rd15;
	st.global.f32 	[%rd19], %f16;
	shr.u32 	%r127, %r91, 2;
	xor.b32  	%r128, %r127, %r91;
	shl.b32 	%r129, %r149, 4;
	shl.b32 	%r130, %r128, 1;
	xor.b32  	%r131, %r129, %r130;
	xor.b32  	%r132, %r131, %r149;
	xor.b32  	%r146, %r132, %r128;
	add.s32 	%r133, %r159, %r146;
	add.s32 	%r134, %r133, 2537059;
	cvt.rn.f32.u32 	%f17, %r134;
	fma.rn.f32 	%f18, %f17, 0f2F800000, 0f2F000000;
	add.s64 	%rd20, %rd18, %rd15;
	st.global.f32 	[%rd20], %f18;
	shr.u32 	%r135, %r100, 2;
	xor.b32  	%r136, %r135, %r100;
	shl.b32 	%r137, %r146, 4;
	shl.b32 	%r138, %r136, 1;
	xor.b32  	%r139, %r138, %r137;
	xor.b32  	%r140, %r139, %r136;
	xor.b32  	%r147, %r140, %r146;
	add.s32 	%r159, %r159, 2899496;
	add.s32 	%r141, %r147, %r159;
	cvt.rn.f32.u32 	%f19, %r141;
	fma.rn.f32 	%f20, %f19, 0f2F800000, 0f2F000000;
	add.s64 	%rd21, %rd19, %rd15;
	st.global.f32 	[%rd21], %f20;
	shl.b32 	%r142, %r2, 2;
	add.s32 	%r145, %r142, %r145;
	setp.lt.s32 	%p6, %r145, %r47;
	@%p6 bra 	$L__BB1_7;
$L__BB1_8:
	ret;

}
	// .globl	_Z11monte_carloPfS_S_ii
.visible .entry _Z11monte_carloPfS_S_ii(
	.param .u64 .ptr .align 1 _Z11monte_carloPfS_S_ii_param_0,
	.param .u64 .ptr .align 1 _Z11monte_carloPfS_S_ii_param_1,
	.param .u64 .ptr .align 1 _Z11monte_carloPfS_S_ii_param_2,
	.param .u32 _Z11monte_carloPfS_S_ii_param_3,
	.param .u32 _Z11monte_carloPfS_S_ii_param_4
)
{
	.reg .pred 	%p<7>;
	.reg .b32 	%r<31>;
	.reg .b32 	%f<22>;
	.reg .b64 	%rd<12>;
	// demoted variable
	.shared .align 4 .b8 _ZZ11monte_carloPfS_S_iiE8averages[512];
	ld.param.u64 	%rd3, [_Z11monte_carloPfS_S_ii_param_0];
	ld.param.u64 	%rd4, [_Z11monte_carloPfS_S_ii_param_1];
	ld.param.u64 	%rd5, [_Z11monte_carloPfS_S_ii_param_2];
	ld.param.u32 	%r16, [_Z11monte_carloPfS_S_ii_param_3];
	ld.param.u32 	%r17, [_Z11monte_carloPfS_S_ii_param_4];
	mov.u32 	%r1, %tid.x;
	mov.u32 	%r2, %ctaid.x;
	mov.u32 	%r3, %ntid.x;
	mad.lo.s32 	%r28, %r2, %r3, %r1;
	setp.ge.u32 	%p1, %r28, %r16;
	mov.f32 	%f19, 0f00000000;
	mov.f32 	%f20, %f19;
	@%p1 bra 	$L__BB2_4;
	mov.u32 	%r19, %nctaid.x;
	mul.lo.s32 	%r5, %r19, %r3;
	cvta.to.global.u64 	%rd1, %rd3;
	cvta.to.global.u64 	%rd2, %rd4;
	mov.b32 	%r27, 0;
	mov.f32 	%f20, 0f00000000;
$L__BB2_2:
	mul.wide.u32 	%rd6, %r28, 4;
	add.s64 	%rd7, %rd1, %rd6;
	ld.global.f32 	%f10, [%rd7];
	add.s64 	%rd8, %rd2, %rd6;
	ld.global.f32 	%f11, [%rd8];
	mul.f32 	%f12, %f11, %f11;
	fma.rn.f32 	%f13, %f10, %f10, %f12;
	setp.le.f32 	%p2, %f13, 0f3F800000;
	selp.u32 	%r20, 1, 0, %p2;
	add.s32 	%r27, %r27, %r20;
	add.s32 	%r28, %r28, %r5;
	add.f32 	%f20, %f20, 0f3F800000;
	setp.lt.u32 	%p3, %r28, %r16;
	@%p3 bra 	$L__BB2_2;
	cvt.rn.f32.u32 	%f19, %r27;
$L__BB2_4:
	div.rn.f32 	%f14, %f19, %f20;
	shl.b32 	%r21, %r1, 2;
	mov.u32 	%r22, _ZZ11monte_carloPfS_S_iiE8averages;
	add.s32 	%r29, %r22, %r21;
	st.shared.f32 	[%r29], %f14;
	bar.sync 	0;
	setp.gt.u32 	%p4, %r1, 31;
	@%p4 bra 	$L__BB2_9;
	mov.f32 	%f21, 0f00000000;
	mov.u32 	%r30, %r1;
$L__BB2_6:
	ld.shared.f32 	%f16, [%r29];
	add.f32 	%f21, %f21, %f16;
	add.s32 	%r13, %r30, 32;
	add.s32 	%r29, %r29, 128;
	setp.lt.u32 	%p5, %r30, 96;
	mov.u32 	%r30, %r13;
	@%p5 bra 	$L__BB2_6;
	shl.b32 	%r26, %r2, 5;
	add.s32 	%r15, %r26, %r1;
	setp.ge.s32 	%p6, %r15, %r17;
	@%p6 bra 	$L__BB2_9;
	mul.f32 	%f17, %f21, 0f3E800000;
	cvta.to.global.u64 	%rd9, %rd5;
	mul.wide.s32 	%rd10, %r15, 4;
	add.s64 	%rd11, %rd9, %rd10;
	st.global.f32 	[%rd11], %f17;
$L__BB2_9:
	ret;

}
	// .globl	_Z6reducePfiS_
.visible .entry _Z6reducePfiS_(
	.param .u64 .ptr .align 1 _Z6reducePfiS__param_0,
	.param .u32 _Z6reducePfiS__param_1,
	.param .u64 .ptr .align 1 _Z6reducePfiS__param_2
)
{
	.reg .pred 	%p<5>;
	.reg .b32 	%r<25>;
	.reg .b32 	%f<21>;
	.reg .b64 	%rd<9>;
	// demoted variable
	.shared .align 4 .b8 _ZZ6reducePfiS_E8averages[512];
	ld.param.u64 	%rd2, [_Z6reducePfiS__param_0];
	ld.param.u32 	%r13, [_Z6reducePfiS__param_1];
	ld.param.u64 	%rd3, [_Z6reducePfiS__param_2];
	mov.u32 	%r1, %tid.x;
	mov.u32 	%r2, %ctaid.x;
	mov.u32 	%r3, %ntid.x;
	mad.lo.s32 	%r22, %r2, %r3, %r1;
	setp.ge.u32 	%p1, %r22, %r13;
	mov.f32 	%f18, 0f00000000;
	mov.f32 	%f19, %f18;
	@%p1 bra 	$L__BB3_3;
	mov.u32 	%r14, %nctaid.x;
	mul.lo.s32 	%r5, %r14, %r3;
	cvta.to.global.u64 	%rd1, %rd2;
	mov.f32 	%f19, 0f00000000;
	mov.f32 	%f18, %f19;
$L__BB3_2:
	mul.wide.u32 	%rd4, %r22, 4;
	add.s64 	%rd5, %rd1, %rd4;
	ld.global.f32 	%f11, [%rd5];
	add.f32 	%f18, %f18, %f11;
	add.s32 	%r22, %r22, %r5;
	add.f32 	%f19, %f19, 0f3F800000;
	setp.lt.u32 	%p2, %r22, %r13;
	@%p2 bra 	$L__BB3_2;
$L__BB3_3:
	div.rn.f32 	%f12, %f18, %f19;
	shl.b32 	%r15, %r1, 2;
	mov.u32 	%r16, _ZZ6reducePfiS_E8averages;
	add.s32 	%r23, %r16, %r15;
	st.shared.f32 	[%r23], %f12;
	bar.sync 	0;
	setp.gt.u32 	%p3, %r1, 31;
	@%p3 bra 	$L__BB3_7;
	mov.f32 	%f20, 0f00000000;
	mov.u32 	%r24, %r1;
$L__BB3_5:
	ld.shared.f32 	%f14, [%r23];
	add.f32 	%f20, %f20, %f14;
	add.s32 	%r11, %r24, 32;
	add.s32 	%r23, %r23, 128;
	setp.lt.u32 	%p4, %r24, 96;
	mov.u32 	%r24, %r11;
	@%p4 bra 	$L__BB3_5;
	mul.f32 	%f15, %f20, 0f3E800000;
	shl.b32 	%r20, %r2, 5;
	add.s32 	%r21, %r20, %r1;
	cvta.to.global.u64 	%rd6, %rd3;
	mul.wide.u32 	%rd7, %r21, 4;
	add.s64 	%rd8, %rd6, %rd7;
	st.global.f32 	[%rd8], %f15;
$L__BB3_7:
	ret;

}


// ===== COMPILED SASS (sm_100) =====

	.target	sm_100

	.elftype	@"ET_EXEC"


//--------------------- .note.nv.tkinfo           --------------------------
	.section	.note.nv.tkinfo,"",@"SHT_NOTE"
	.sectionflags	@"SHF_NOTE_NV_TKINFO"
	.tkinfo
        /*0018*/ 	.word	0x00000002
        /*0030*/ 	.string	""
        /*0030*/ 	.string	"ptxas"
        /*0030*/ 	.string	"Cuda compilation tools, release 13.0, V13.0.88"
        /*0030*/ 	.string	"Build cuda_13.0.r13.0/compiler.36424714_0"
        /*0030*/ 	.string	"-arch sm_100 -m 64 "



//--------------------- .note.nv.cuinfo           --------------------------
	.section	.note.nv.cuinfo,"",@"SHT_NOTE"
	.sectionflags	@"SHF_NOTE_NV_CUINFO"
        /*0018*/ 	.short	0x0002
        /*001a*/ 	.short	0x0064
        /*001c*/ 	.short	0x0082
	.zero		2


//--------------------- .nv.info                  --------------------------
	.section	.nv.info,"",@"SHT_CUDA_INFO"
	.align	4


	//----- nvinfo : EIATTR_REGCOUNT
	.align		4
        /*0000*/ 	.byte	0x04, 0x2f
        /*0002*/ 	.short	(.L_10 - .L_9)
	.align		4
.L_9:
        /*0004*/ 	.word	index@(_Z16setup_rng_statesP17curandStateXORWOW)
        /*0008*/ 	.word	0x0000001f


	//----- nvinfo : EIATTR_FRAME_SIZE
	.align		4
.L_10:
        /*000c*/ 	.byte	0x04, 0x11
        /*000e*/ 	.short	(.L_12 - .L_11)
	.align		4
.L_11:
        /*0010*/ 	.word	index@(_Z16setup_rng_statesP17curandStateXORWOW)
        /*0014*/ 	.word	0x00000000


	//----- nvinfo : EIATTR_REGCOUNT
	.align		4
.L_12:
        /*0018*/ 	.byte	0x04, 0x2f
        /*001a*/ 	.short	(.L_14 - .L_13)
	.align		4
.L_13:
        /*001c*/ 	.word	index@(_Z20generate_coordinatesP17curandStateXORWOWPfS1_i)
        /*0020*/ 	.word	0x00000020


	//----- nvinfo : EIATTR_FRAME_SIZE
	.align		4
.L_14:
        /*0024*/ 	.byte	0x04, 0x11
        /*0026*/ 	.short	(.L_16 - .L_15)
	.align		4
.L_15:
        /*0028*/ 	.word	index@(_Z20generate_coordinatesP17curandStateXORWOWPfS1_i)
        /*002c*/ 	.word	0x00000000


	//----- nvinfo : EIATTR_REGCOUNT
	.align		4
.L_16:
        /*0030*/ 	.byte	0x04, 0x2f
        /*0032*/ 	.short	(.L_18 - .L_17)
	.align		4
.L_17:
        /*0034*/ 	.word	index@(_Z11monte_carloPfS_S_ii)
        /*0038*/ 	.word	0x00000012


	//----- nvinfo : EIATTR_FRAME_SIZE
	.align		4
.L_18:
        /*003c*/ 	.byte	0x04, 0x11
        /*003e*/ 	.short	(.L_20 - .L_19)
	.align		4
.L_19:
        /*0040*/ 	.word	index@($__internal_1_$__cuda_sm3x_div_rn_noftz_f32_slowpath)
        /*0044*/ 	.word	0x00000000


	//----- nvinfo : EIATTR_FRAME_SIZE
	.align		4
.L_20:
        /*0048*/ 	.byte	0x04, 0x11
        /*004a*/ 	.short	(.L_22 - .L_21)
	.align		4
.L_21:
        /*004c*/ 	.word	index@(_Z11monte_carloPfS_S_ii)
        /*0050*/ 	.word	0x00000000


	//----- nvinfo : EIATTR_REGCOUNT
	.align		4
.L_22:
        /*0054*/ 	.byte	0x04, 0x2f
        /*0056*/ 	.short	(.L_24 - .L_23)
	.align		4
.L_23:
        /*0058*/ 	.word	index@(_Z6reducePfiS_)
        /*005c*/ 	.word	0x00000011


	//----- nvinfo : EIATTR_FRAME_SIZE
	.align		4
.L_24:
        /*0060*/ 	.byte	0x04, 0x11
        /*0062*/ 	.short	(.L_26 - .L_25)
	.align		4
.L_25:
        /*0064*/ 	.word	index@($__internal_0_$__cuda_sm3x_div_rn_noftz_f32_slowpath)
        /*0068*/ 	.word	0x00000000


	//----- nvinfo : EIATTR_FRAME_SIZE
	.align		4
.L_26:
        /*006c*/ 	.byte	0x04, 0x11
        /*006e*/ 	.short	(.L_28 - .L_27)
	.align		4
.L_27:
        /*0070*/ 	.word	index@(_Z6reducePfiS_)
        /*0074*/ 	.word	0x00000000


	//----- nvinfo : EIATTR_MIN_STACK_SIZE
	.align		4
.L_28:
        /*0078*/ 	.byte	0x04, 0x12
        /*007a*/ 	.short	(.L_30 - .L_29)
	.align		4
.L_29:
        /*007c*/ 	.word	index@(_Z6reducePfiS_)
        /*0080*/ 	.word	0x00000000


	//----- nvinfo : EIATTR_MIN_STACK_SIZE
	.align		4
.L_30:
        /*0084*/ 	.byte	0x04, 0x12
        /*0086*/ 	.short	(.L_32 - .L_31)
	.align		4
.L_31:
        /*0088*/ 	.word	index@(_Z11monte_carloPfS_S_ii)
        /*008c*/ 	.word	0x00000000


	//----- nvinfo : EIATTR_MIN_STACK_SIZE
	.align		4
.L_32:
        /*0090*/ 	.byte	0x04, 0x12
        /*0092*/ 	.short	(.L_34 - .L_33)
	.align		4
.L_33:
        /*0094*/ 	.word	index@(_Z20generate_coordinatesP17curandStateXORWOWPfS1_i)
        /*0098*/ 	.word	0x00000000


	//----- nvinfo : EIATTR_MIN_STACK_SIZE
	.align		4
.L_34:
        /*009c*/ 	.byte	0x04, 0x12
        /*009e*/ 	.short	(.L_36 - .L_35)
	.align		4
.L_35:
        /*00a0*/ 	.word	index@(_Z16setup_rng_statesP17curandStateXORWOW)
        /*00a4*/ 	.word	0x00000000
.L_36:


//--------------------- .nv.compat                --------------------------
	.section	.nv.compat,"",@"SHT_CUDA_COMPAT_INFO"
	.align	4
        /*0000*/ 	.byte	0x02, 0x09, 0x00, 0x00, 0x02, 0x02, 0x01, 0x00, 0x02, 0x05, 0x05, 0x00, 0x03, 0x07, 0x01, 0x01
        /*0010*/ 	.byte	0x02, 0x03, 0x00, 0x00, 0x02, 0x06, 0x01, 0x00, 0x04, 0x0b, 0x08, 0x00, 0x01, 0x00, 0x00, 0x00
        /*0020*/ 	.byte	0x00, 0x00, 0x00, 0x00


//--------------------- .nv.info._Z6reducePfiS_   --------------------------
	.section	.nv.info._Z6reducePfiS_,"",@"SHT_CUDA_INFO"
	.sectionflags	@""
	.align	4


	//----- nvinfo : EIATTR_CUDA_API_VERSION
	.align		4
        /*0000*/ 	.byte	0x04, 0x37
        /*0002*/ 	.short	(.L_38 - .L_37)
.L_37:
        /*0004*/ 	.word	0x00000082


	//----- nvinfo : EIATTR_KPARAM_INFO
	.align		4
.L_38:
        /*0008*/ 	.byte	0x04, 0x17
        /*000a*/ 	.short	(.L_40 - .L_39)
.L_39:
        /*000c*/ 	.word	0x00000000
        /*0010*/ 	.short	0x0002
        /*0012*/ 	.short	0x0010
        /*0014*/ 	.byte	0x00, 0xf5, 0x21, 0x00


	//----- nvinfo : EIATTR_KPARAM_INFO
	.align		4
.L_40:
        /*0018*/ 	.byte	0x04, 0x17
        /*001a*/ 	.short	(.L_42 - .L_41)
.L_41:
        /*001c*/ 	.word	0x00000000
        /*0020*/ 	.short	0x0001
        /*0022*/ 	.short	0x0008
        /*0024*/ 	.byte	0x00, 0xf0, 0x11, 0x00


	//----- nvinfo : EIATTR_KPARAM_INFO
	.align		4
.L_42:
        /*0028*/ 	.byte	0x04, 0x17
        /*002a*/ 	.short	(.L_44 - .L_43)
.L_43:
        /*002c*/ 	.word	0x00000000
        /*0030*/ 	.short	0x0000
        /*0032*/ 	.short	0x0000
        /*0034*/ 	.byte	0x00, 0xf5, 0x21, 0x00


	//----- nvinfo : EIATTR_SPARSE_MMA_MASK
	.align		4
.L_44:
        /*0038*/ 	.byte	0x03, 0x50
        /*003a*/ 	.short	0x0000


	//----- nvinfo : EIATTR_MAXREG_COUNT
	.align		4
        /*003c*/ 	.byte	0x03, 0x1b
        /*003e*/ 	.short	0x00ff


	//----- nvinfo : EIATTR_NUM_BARRIERS
	.align		4
        /*0040*/ 	.byte	0x02, 0x4c
        /*0042*/ 	.byte	0x01
	.zero		1


	//----- nvinfo : EIATTR_MERCURY_ISA_VERSION
	.align		4
        /*0044*/ 	.byte	0x03, 0x5f
        /*0046*/ 	.short	0x0101


	//----- nvinfo : EIATTR_VRC_CTA_INIT_COUNT
	.align		4
        /*0048*/ 	.byte	0x02, 0x4a
	.zero		1
	.zero		1


	//----- nvinfo : EIATTR_EXIT_INSTR_OFFSETS
	.align		4
        /*004c*/ 	.byte	0x04, 0x1c
        /*004e*/ 	.short	(.L_46 - .L_45)


	//   ....[0]....
.L_45:
        /*0050*/ 	.word	0x000002e0


	//   ....[1]....
        /*0054*/ 	.word	0x000003e0


	//----- nvinfo : EIATTR_CRS_STACK_SIZE
	.align		4
.L_46:
        /*0058*/ 	.byte	0x04, 0x1e
        /*005a*/ 	.short	(.L_48 - .L_47)
.L_47:
        /*005c*/ 	.word	0x00000000


	//----- nvinfo : EIATTR_CBANK_PARAM_SIZE
	.align		4
.L_48:
        /*0060*/ 	.byte	0x03, 0x19
        /*0062*/ 	.short	0x0018


	//----- nvinfo : EIATTR_PARAM_CBANK
	.align		4
        /*0064*/ 	.byte	0x04, 0x0a
        /*0066*/ 	.short	(.L_50 - .L_49)
	.align		4
.L_49:
        /*0068*/ 	.word	index@(.nv.constant0._Z6reducePfiS_)
        /*006c*/ 	.short	0x0380
        /*006e*/ 	.short	0x0018


	//----- nvinfo : EIATTR_SW_WAR
	.align		4
.L_50:
        /*0070*/ 	.byte	0x04, 0x36
        /*0072*/ 	.short	(.L_52 - .L_51)
.L_51:
        /*0074*/ 	.word	0x00000008
.L_52:


//--------------------- .nv.info._Z11monte_carloPfS_S_ii --------------------------
	.section	.nv.info._Z11monte_carloPfS_S_ii,"",@"SHT_CUDA_INFO"
	.sectionflags	@""
	.align	4


	//----- nvinfo : EIATTR_CUDA_API_VERSION
	.align		4
        /*0000*/ 	.byte	0x04, 0x37
        /*0002*/ 	.short	(.L_54 - .L_53)
.L_53:
        /*0004*/ 	.word	0x00000082


	//----- nvinfo : EIATTR_KPARAM_INFO
	.align		4
.L_54:
        /*0008*/ 	.byte	0x04, 0x17
        /*000a*/ 	.short	(.L_56 - .L_55)
.L_55:
        /*000c*/ 	.word	0x00000000
        /*0010*/ 	.short	0x0004
        /*0012*/ 	.short	0x001c
        /*0014*/ 	.byte	0x00, 0xf0, 0x11, 0x00


	//----- nvinfo : EIATTR_KPARAM_INFO
	.align		4
.L_56:
        /*0018*/ 	.byte	0x04, 0x17
        /*001a*/ 	.short	(.L_58 - .L_57)
.L_57:
        /*001c*/ 	.word	0x00000000
        /*0020*/ 	.short	0x0003
        /*0022*/ 	.short	0x0018
        /*0024*/ 	.byte	0x00, 0xf0, 0x11, 0x00


	//----- nvinfo : EIATTR_KPARAM_INFO
	.align		4
.L_58:
        /*0028*/ 	.byte	0x04, 0x17
        /*002a*/ 	.short	(.L_60 - .L_59)
.L_59:
        /*002c*/ 	.word	0x00000000
        /*0030*/ 	.short	0x0002
        /*0032*/ 	.short	0x0010
        /*0034*/ 	.byte	0x00, 0xf5, 0x21, 0x00


	//----- nvinfo : EIATTR_KPARAM_INFO
	.align		4
.L_60:
        /*0038*/ 	.byte	0x04, 0x17
        /*003a*/ 	.short	(.L_62 - .L_61)
.L_61:
        /*003c*/ 	.word	0x00000000
        /*0040*/ 	.short	0x0001
        /*0042*/ 	.short	0x0008
        /*0044*/ 	.byte	0x00, 0xf5, 0x21, 0x00


	//----- nvinfo : EIATTR_KPARAM_INFO
	.align		4
.L_62:
        /*0048*/ 	.byte	0x04, 0x17
        /*004a*/ 	.short	(.L_64 - .L_63)
.L_63:
        /*004c*/ 	.word	0x00000000
        /*0050*/ 	.short	0x0000
        /*0052*/ 	.short	0x0000
        /*0054*/ 	.byte	0x00, 0xf5, 0x21, 0x00


	//----- nvinfo : EIATTR_SPARSE_MMA_MASK
	.align		4
.L_64:
        /*0058*/ 	.byte	0x03, 0x50
        /*005a*/ 	.short	0x0000


	//----- nvinfo : EIATTR_MAXREG_COUNT
	.align		4
        /*005c*/ 	.byte	0x03, 0x1b
        /*005e*/ 	.short	0x00ff


	//----- nvinfo : EIATTR_NUM_BARRIERS
	.align		4
        /*0060*/ 	.byte	0x02, 0x4c
        /*0062*/ 	.byte	0x01
	.zero		1


	//----- nvinfo : EIATTR_MERCURY_ISA_VERSION
	.align		4
        /*0064*/ 	.byte	0x03, 0x5f
        /*0066*/ 	.short	0x0101


	//----- nvinfo : EIATTR_VRC_CTA_INIT_COUNT
	.align		4
        /*0068*/ 	.byte	0x02, 0x4a
	.zero		1
	.zero		1


	//----- nvinfo : EIATTR_EXIT_INSTR_OFFSETS
	.align		4
        /*006c*/ 	.byte	0x04, 0x1c
        /*006e*/ 	.short	(.L_66 - .L_65)


	//   ....[0]....
.L_65:
        /*0070*/ 	.word	0x00000390


	//   ....[1]....
        /*0074*/ 	.word	0x00000470


	//   ....[2]....
        /*0078*/ 	.word	0x000004c0


	//----- nvinfo : EIATTR_CRS_STACK_SIZE
	.align		4
.L_66:
        /*007c*/ 	.byte	0x04, 0x1e
        /*007e*/ 	.short	(.L_68 - .L_67)
.L_67:
        /*0080*/ 	.word	0x00000000


	//----- nvinfo : EIATTR_CBANK_PARAM_SIZE
	.align		4
.L_68:
        /*0084*/ 	.byte	0x03, 0x19
        /*0086*/ 	.short	0x0020


	//----- nvinfo : EIATTR_PARAM_CBANK
	.align		4
        /*0088*/ 	.byte	0x04, 0x0a
        /*008a*/ 	.short	(.L_70 - .L_69)
	.align		4
.L_69:
        /*008c*/ 	.word	index@(.nv.constant0._Z11monte_carloPfS_S_ii)
        /*0090*/ 	.short	0x0380
        /*0092*/ 	.short	0x0020


	//----- nvinfo : EIATTR_SW_WAR
	.align		4
.L_70:
        /*0094*/ 	.byte	0x04, 0x36
        /*0096*/ 	.short	(.L_72 - .L_71)
.L_71:
        /*0098*/ 	.word	0x00000008
.L_72:


//--------------------- .nv.info._Z20generate_coordinatesP17curandStateXORWOWPfS1_i --------------------------
	.section	.nv.info._Z20generate_coordinatesP17curandStateXORWOWPfS1_i,"",@"SHT_CUDA_INFO"
	.sectionflags	@""
	.align	4


	//----- nvinfo : EIATTR_CUDA_API_VERSION
	.align		4
        /*0000*/ 	.byte	0x04, 0x37
        /*0002*/ 	.short	(.L_74 - .L_73)
.L_73:
        /*0004*/ 	.word	0x00000082


	//----- nvinfo : EIATTR_KPARAM_INFO
	.align		4
.L_74:
        /*0008*/ 	.byte	0x04, 0x17
        /*000a*/ 	.short	(.L_76 - .L_75)
.L_75:
        /*000c*/ 	.word	0x00000000
        /*0010*/ 	.short	0x0003
        /*0012*/ 	.short	0x0018
        /*0014*/ 	.byte	0x00, 0xf0, 0x11, 0x00


	//----- nvinfo : EIATTR_KPARAM_INFO
	.align		4
.L_76:
        /*0018*/ 	.byte	0x04, 0x17
        /*001a*/ 	.short	(.L_78 - .L_77)
.L_77:
        /*001c*/ 	.word	0x00000000
        /*0020*/ 	.short	0x0002
        /*0022*/ 	.short	0x0010
        /*0024*/ 	.byte	0x00, 0xf5, 0x21, 0x00


	//----- nvinfo : EIATTR_KPARAM_INFO
	.align		4
.L_78:
        /*0028*/ 	.byte	0x04, 0x17
        /*002a*/ 	.short	(.L_80 - .L_79)
.L_79:
        /*002c*/ 	.word	0x00000000
        /*0030*/ 	.short	0x0001
        /*0032*/ 	.short	0x0008
        /*0034*/ 	.byte	0x00, 0xf5, 0x21, 0x00


	//----- nvinfo : EIATTR_KPARAM_INFO
	.align		4
.L_80:
        /*0038*/ 	.byte	0x04, 0x17
        /*003a*/ 	.short	(.L_82 - .L_81)
.L_81:
        /*003c*/ 	.word	0x00000000
        /*0040*/ 	.short	0x0000
        /*0042*/ 	.short	0x0000
        /*0044*/ 	.byte	0x00, 0xf5, 0x21, 0x00


	//----- nvinfo : EIATTR_SPARSE_MMA_MASK
	.align		4
.L_82:
        /*0048*/ 	.byte	0x03, 0x50
        /*004a*/ 	.short	0x0000


	//----- nvinfo : EIATTR_MAXREG_COUNT
	.align		4
        /*004c*/ 	.byte	0x03, 0x1b
        /*004e*/ 	.short	0x00ff


	//----- nvinfo : EIATTR_MERCURY_ISA_VERSION
	.align		4
        /*0050*/ 	.byte	0x03, 0x5f
        /*0052*/ 	.short	0x0101


	//----- nvinfo : EIATTR_VRC_CTA_INIT_COUNT
	.align		4
        /*0054*/ 	.byte	0x02, 0x4a
	.zero		1
	.zero		1


	//----- nvinfo : EIATTR_EXIT_INSTR_OFFSETS
	.align		4
        /*0058*/ 	.byte	0x04, 0x1c
        /*005a*/ 	.short	(.L_84 - .L_83)


	//   ....[0]....
.L_83:
        /*005c*/ 	.word	0x00000090


	//   ....[1]....
        /*0060*/ 	.word	0x000005b0


	//   ....[2]....
        /*0064*/ 	.word	0x00000b90


	//----- nvinfo : EIATTR_CRS_STACK_SIZE
	.align		4
.L_84:
        /*0068*/ 	.byte	0x04, 0x1e
        /*006a*/ 	.short	(.L_86 - .L_85)
.L_85:
        /*006c*/ 	.word	0x00000000


	//----- nvinfo : EIATTR_CBANK_PARAM_SIZE
	.align		4
.L_86:
        /*0070*/ 	.byte	0x03, 0x19
        /*0072*/ 	.short	0x001c


	//----- nvinfo : EIATTR_PARAM_CBANK
	.align		4
        /*0074*/ 	.byte	0x04, 0x0a
        /*0076*/ 	.short	(.L_88 - .L_87)
	.align		4
.L_87:
        /*0078*/ 	.word	index@(.nv.constant0._Z20generate_coordinatesP17curandStateXORWOWPfS1_i)
        /*007c*/ 	.short	0x0380
        /*007e*/ 	.short	0x001c


	//----- nvinfo : EIATTR_SW_WAR
	.align		4
.L_88:
        /*0080*/ 	.byte	0x04, 0x36
        /*0082*/ 	.short	(.L_90 - .L_89)
.L_89:
        /*0084*/ 	.word	0x00000008
.L_90:


//--------------------- .nv.info._Z16setup_rng_statesP17curandStateXORWOW --------------------------
	.section	.nv.info._Z16setup_rng_statesP17curandStateXORWOW,"",@"SHT_CUDA_INFO"
	.sectionflags	@""
	.align	4


	//----- nvinfo : EIATTR_CUDA_API_VERSION
	.align		4
        /*0000*/ 	.byte	0x04, 0x37
        /*0002*/ 	.short	(.L_92 - .L_91)
.L_91:
        /*0004*/ 	.word	0x00000082


	//----- nvinfo : EIATTR_KPARAM_INFO
	.align		4
.L_92:
        /*0008*/ 	.byte	0x04, 0x17
        /*000a*/ 	.short	(.L_94 - .L_93)
.L_93:
        /*000c*/ 	.word	0x00000000
        /*0010*/ 	.short	0x0000
        /*0012*/ 	.short	0x0000
        /*0014*/ 	.byte	0x00, 0xf5, 0x21, 0x00


	//----- nvinfo : EIATTR_SPARSE_MMA_MASK
	.align		4
.L_94:
        /*0018*/ 	.byte	0x03, 0x50
        /*001a*/ 	.short	0x0000


	//----- nvinfo : EIATTR_MAXREG_COUNT
	.align		4
        /*001c*/ 	.byte	0x03, 0x1b
        /*001e*/ 	.short	0x00ff


	//----- nvinfo : EIATTR_MERCURY_ISA_VERSION
	.align		4
        /*0020*/ 	.byte	0x03, 0x5f
        /*0022*/ 	.short	0x0101


	//----- nvinfo : EIATTR_VRC_CTA_INIT_COUNT
	.align		4
        /*0024*/ 	.byte	0x02, 0x4a
	.zero		1
	.zero		1


	//----- nvinfo : EIATTR_EXIT_INSTR_OFFSETS
	.align		4
        /*0028*/ 	.byte	0x04, 0x1c
        /*002a*/ 	.short	(.L_96 - .L_95)


	//   ....[0]....
.L_95:
        /*002c*/ 	.word	0x00000e90


	//----- nvinfo : EIATTR_CRS_STACK_SIZE
	.align		4
.L_96:
        /*0030*/ 	.byte	0x04, 0x1e
        /*0032*/ 	.short	(.L_98 - .L_97)
.L_97:
        /*0034*/ 	.word	0x00000000


	//----- nvinfo : EIATTR_CBANK_PARAM_SIZE
	.align		4
.L_98:
        /*0038*/ 	.byte	0x03, 0x19
        /*003a*/ 	.short	0x0008


	//----- nvinfo : EIATTR_PARAM_CBANK
	.align		4
        /*003c*/ 	.byte	0x04, 0x0a
        /*003e*/ 	.short	(.L_100 - .L_99)
	.align		4
.L_99:
        /*0040*/ 	.word	index@(.nv.constant0._Z16setup_rng_statesP17curandStateXORWOW)
        /*0044*/ 	.short	0x0380
        /*0046*/ 	.short	0x0008


	//----- nvinfo : EIATTR_SW_WAR
	.align		4
.L_100:
        /*0048*/ 	.byte	0x04, 0x36
        /*004a*/ 	.short	(.L_102 - .L_101)
.L_101:
        /*004c*/ 	.word	0x00000008
.L_102:


//--------------------- .nv.callgraph             --------------------------
	.section	.nv.callgraph,"",@"SHT_CUDA_CALLGRAPH"
	.align	4
	.sectionentsize	8
	.align		4
        /*0000*/ 	.word	0x00000000
	.align		4
        /*0004*/ 	.word	0xffffffff
	.align		4
        /*0008*/ 	.word	0x00000000
	.align		4
        /*000c*/ 	.word	0xfffffffe
	.align		4
        /*0010*/ 	.word	0x00000000
	.align		4
        /*0014*/ 	.word	0xfffffffd
	.align		4
        /*0018*/ 	.word	0x00000000
	.align		4
        /*001c*/ 	.word	0xfffffffc


//--------------------- .nv.constant4             --------------------------
	.section	.nv.constant4,"a",@progbits
	.align	8
	.align		8
.nv.constant4:
        /*0000*/ 	.dword	precalc_xorwow_matrix
	.align		8
        /*0008*/ 	.dword	precalc_xorwow_offset_matrix
	.align		8
        /*0010*/ 	.dword	mrg32k3aM1
	.align		8
        /*0018*/ 	.dword	mrg32k3aM2
	.align		8
        /*0020*/ 	.dword	mrg32k3aM1SubSeq
	.align		8
        /*0028*/ 	.dword	mrg32k3aM2SubSeq
	.align		8
        /*0030*/ 	.dword	mrg32k3aM1Seq
	.align		8
        /*0038*/ 	.dword	mrg32k3aM2Seq


//--------------------- .nv.constant3             --------------------------
	.section	.nv.constant3,"a",@progbits
	.align	8
.nv.constant3:
	.type		__cr_lgamma_table,@object
	.size		__cr_lgamma_table,(.L_8 - __cr_lgamma_table)
__cr_lgamma_table:
        /*0000*/ 	.byte	0x00, 0x00, 0x00, 0x00, 0x00, 0x00, 0x00, 0x00, 0x00, 0x00, 0x00, 0x00, 0x00, 0x00, 0x00, 0x00
        /*0010*/ 	.byte	0xef, 0x39, 0xfa, 0xfe, 0x42, 0x2e, 0xe6, 0x3f, 0x02, 0x20, 0x2a, 0xfa, 0x0b, 0xab, 0xfc, 0x3f
        /*0020*/ 	.byte	0xf9, 0x2c, 0x92, 0x7c, 0xa7, 0x6c, 0x09, 0x40, 0xc9, 0x79, 0x44, 0x3c, 0x64, 0x26, 0x13, 0x40
        /*0030*/ 	.byte	0xca, 0x01, 0xcf, 0x3a, 0x27, 0x51, 0x1a, 0x40, 0x30, 0xcc, 0x2d, 0xf3, 0xe1, 0x0c, 0x21, 0x40
        /*0040*/ 	.byte	0x0d, 0xb7, 0xfc, 0x82, 0x8e, 0x35, 0x25, 0x40
.L_8:


//--------------------- .text._Z6reducePfiS_      --------------------------
	.section	.text._Z6reducePfiS_,"ax",@progbits
	.align	128
        .global         _Z6reducePfiS_
        .type           _Z6reducePfiS_,@function
        .size           _Z6reducePfiS_,(.L_x_54 - _Z6reducePfiS_)
        .other          _Z6reducePfiS_,@"STO_CUDA_ENTRY STV_DEFAULT"
_Z6reducePfiS_:
.text._Z6reducePfiS_:
[----:B------:R-:W-:Y:S01]  /*0000*/  LDC R1, c[0x0][0x37c] ;  /* 0x0000df00ff017b82 */ /* 0x000fe20000000800 */
[----:B------:R-:W0:Y:S01]  /*0010*/  S2R R5, SR_TID.X ;  /* 0x0000000000057919 */ /* 0x000e220000002100 */
[----:B------:R-:W0:Y:S01]  /*0020*/  LDCU UR4, c[0x0][0x360] ;  /* 0x00006c00ff0477ac */ /* 0x000e220008000800 */
[----:B------:R-:W-:Y:S01]  /*0030*/  BSSY.RECONVERGENT B0, `(.L_x_0) ;  /* 0x0000015000007945 */ /* 0x000fe20003800200 */
[----:B------:R-:W-:Y:S01]  /*0040*/  IMAD.MOV.U32 R3, RZ, RZ, RZ ;  /* 0x000000ffff037224 */ /* 0x000fe200078e00ff */
[----:B------:R-:W0:Y:S01]  /*0050*/  S2R R2, SR_CTAID.X ;  /* 0x0000000000027919 */ /* 0x000e220000002500 */
[----:B------:R-:W1:Y:S01]  /*0060*/  LDCU UR5, c[0x0][0x388] ;  /* 0x00007100ff0577ac */ /* 0x000e620008000800 */
[----:B------:R-:W-:Y:S01]  /*0070*/  IMAD.MOV.U32 R4, RZ, RZ, RZ ;  /* 0x000000ffff047224 */ /* 0x000fe200078e00ff */
[----:B------:R-:W2:Y:S01]  /*0080*/  LDCU.64 UR6, c[0x0][0x358] ;  /* 0x00006b00ff0677ac */ /* 0x000ea20008000a00 */
[----:B0-----:R-:W-:-:S05]  /*0090*/  IMAD R0, R2, UR4, R5 ;  /* 0x0000000402007c24 */ /* 0x001fca000f8e0205 */
[----:B-1----:R-:W-:-:S13]  /*00a0*/  ISETP.GE.U32.AND P0, PT, R0, UR5, PT ;  /* 0x0000000500007c0c */ /* 0x002fda000bf06070 */
[----:B--2---:R-:W-:Y:S05]  /*00b0*/  @P0 BRA `(.L_x_1) ;  /* 0x0000000000300947 */ /* 0x004fea0003800000 */
[----:B------:R-:W0:Y:S01]  /*00c0*/  LDC R11, c[0x0][0x370] ;  /* 0x0000dc00ff0b7b82 */ /* 0x000e220000000800 */
[----:B------:R-:W-:Y:S02]  /*00d0*/  IMAD.MOV.U32 R4, RZ, RZ, RZ ;  /* 0x000000ffff047224 */ /* 0x000fe400078e00ff */
[----:B------:R-:W-:-:S05]  /*00e0*/  IMAD.MOV.U32 R3, RZ, RZ, RZ ;  /* 0x000000ffff037224 */ /* 0x000fca00078e00ff */
[----:B------:R-:W1:Y:S01]  /*00f0*/  LDC.64 R8, c[0x0][0x380] ;  /* 0x0000e000ff087b82 */ /* 0x000e620000000a00 */
[----:B0-----:R-:W-:-:S07]  /*0100*/  IMAD R11, R11, UR4, RZ ;  /* 0x000000040b0b7c24 */ /* 0x001fce000f8e02ff */
.L_x_2:
[----:B-1----:R-:W-:-:S06]  /*0110*/  IMAD.WIDE.U32 R6, R0, 0x4, R8 ;  /* 0x0000000400067825 */ /* 0x002fcc00078e0008 */
[----:B------:R-:W2:Y:S01]  /*0120*/  LDG.E R6, desc[UR6][R6.64] ;  /* 0x0000000606067981 */ /* 0x000ea2000c1e1900 */
[----:B------:R-:W-:Y:S02]  /*0130*/  IMAD.IADD R0, R11, 0x1, R0 ;  /* 0x000000010b007824 */ /* 0x000fe400078e0200 */
[----:B------:R-:W-:-:S03]  /*0140*/  FADD R4, R4, 1 ;  /* 0x3f80000004047421 */ /* 0x000fc60000000000 */
[----:B------:R-:W-:Y:S01]  /*0150*/  ISETP.GE.U32.AND P0, PT, R0, UR5, PT ;  /* 0x0000000500007c0c */ /* 0x000fe2000bf06070 */
[----:B--2---:R-:W-:-:S12]  /*0160*/  FADD R3, R6, R3 ;  /* 0x0000000306037221 */ /* 0x004fd80000000000 */
[----:B------:R-:W-:Y:S05]  /*0170*/  @!P0 BRA `(.L_x_2) ;  /* 0xfffffffc00e48947 */ /* 0x000fea000383ffff */
.L_x_1:
[----:B------:R-:W-:Y:S05]  /*0180*/  BSYNC.RECONVERGENT B0 ;  /* 0x0000000000007941 */ /* 0x000fea0003800200 */
.L_x_0:
[----:B------:R-:W0:Y:S01]  /*0190*/  MUFU.RCP R7, R4 ;  /* 0x0000000400077308 */ /* 0x000e220000001000 */
[----:B------:R-:W-:Y:S07]  /*01a0*/  BSSY.RECONVERGENT B0, `(.L_x_3) ;  /* 0x000000c000007945 */ /* 0x000fee0003800200 */
[----:B------:R-:W1:Y:S01]  /*01b0*/  FCHK P0, R3, R4 ;  /* 0x0000000403007302 */ /* 0x000e620000000000 */
[----:B0-----:R-:W-:-:S04]  /*01c0*/  FFMA R0, R7, -R4, 1 ;  /* 0x3f80000007007423 */ /* 0x001fc80000000804 */
[----:B------:R-:W-:-:S04]  /*01d0*/  FFMA R0, R7, R0, R7 ;  /* 0x0000000007007223 */ /* 0x000fc80000000007 */
[----:B------:R-:W-:-:S04]  /*01e0*/  FFMA R6, R0, R3, RZ ;  /* 0x0000000300067223 */ /* 0x000fc800000000ff */
[----:B------:R-:W-:-:S04]  /*01f0*/  FFMA R7, R6, -R4, R3 ;  /* 0x8000000406077223 */ /* 0x000fc80000000003 */
[----:B------:R-:W-:Y:S01]  /*0200*/  FFMA R0, R0, R7, R6 ;  /* 0x0000000700007223 */ /* 0x000fe20000000006 */
[----:B-1----:R-:W-:Y:S06]  /*0210*/  @!P0 BRA `(.L_x_4) ;  /* 0x0000000000108947 */ /* 0x002fec0003800000 */
[----:B------:R-:W-:Y:S02]  /*0220*/  IMAD.MOV.U32 R0, RZ, RZ, R3 ;  /* 0x000000ffff007224 */ /* 0x000fe400078e0003 */
[----:B------:R-:W-:Y:S01]  /*0230*/  IMAD.MOV.U32 R3, RZ, RZ, R4 ;  /* 0x000000ffff037224 */ /* 0x000fe200078e0004 */
[----:B------:R-:W-:-:S07]  /*0240*/  MOV R4, 0x260 ;  /* 0x0000026000047802 */ /* 0x000fce0000000f00 */
[----:B------:R-:W-:Y:S05]  /*0250*/  CALL.REL.NOINC `($__internal_0_$__cuda_sm3x_div_rn_noftz_f32_slowpath) ;  /* 0x0000000000647944 */ /* 0x000fea0003c00000 */
.L_x_4:
[----:B------:R-:W-:Y:S05]  /*0260*/  BSYNC.RECONVERGENT B0 ;  /* 0x0000000000007941 */ /* 0x000fea0003800200 */
.L_x_3:
[----:B------:R-:W0:Y:S01]  /*0270*/  S2UR UR5, SR_CgaCtaId ;  /* 0x00000000000579c3 */ /* 0x000e220000008800 */
[----:B------:R-:W-:Y:S01]  /*0280*/  UMOV UR4, 0x400 ;  /* 0x0000040000047882 */ /* 0x000fe20000000000 */
[----:B------:R-:W-:Y:S01]  /*0290*/  ISETP.GT.U32.AND P0, PT, R5, 0x1f, PT ;  /* 0x0000001f0500780c */ /* 0x000fe20003f04070 */
[----:B0-----:R-:W-:-:S06]  /*02a0*/  ULEA UR4, UR5, UR4, 0x18 ;  /* 0x0000000405047291 */ /* 0x001fcc000f8ec0ff */
[----:B------:R-:W-:-:S05]  /*02b0*/  LEA R3, R5, UR4, 0x2 ;  /* 0x0000000405037c11 */ /* 0x000fca000f8e10ff */
[----:B------:R0:W-:Y:S01]  /*02c0*/  STS [R3], R0 ;  /* 0x0000000003007388 */ /* 0x0001e20000000800 */
[----:B------:R-:W-:Y:S06]  /*02d0*/  BAR.SYNC.DEFER_BLOCKING 0x0 ;  /* 0x0000000000007b1d */ /* 0x000fec0000010000 */
[----:B------:R-:W-:Y:S05]  /*02e0*/  @P0 EXIT ;  /* 0x000000000000094d */ /* 0x000fea0003800000 */
[----:B------:R-:W-:Y:S01]  /*02f0*/  BSSY.RECONVERGENT B0, `(.L_x_5) ;  /* 0x0000009000007945 */ /* 0x000fe20003800200 */
[----:B0-----:R-:W-:Y:S02]  /*0300*/  IMAD.MOV.U32 R0, RZ, RZ, RZ ;  /* 0x000000ffff007224 */ /* 0x001fe400078e00ff */
[----:B------:R-:W-:-:S07]  /*0310*/  IMAD.MOV.U32 R4, RZ, RZ, R5 ;  /* 0x000000ffff047224 */ /* 0x000fce00078e0005 */
.L_x_6:
[----:B------:R0:W1:Y:S01]  /*0320*/  LDS R7, [R3] ;  /* 0x0000000003077984 */ /* 0x0000620000000800 */
[C---:B------:R-:W-:Y:S02]  /*0330*/  ISETP.GE.U32.AND P0, PT, R4.reuse, 0x60, PT ;  /* 0x000000600400780c */ /* 0x040fe40003f06070 */
[----:B------:R-:W-:Y:S01]  /*0340*/  IADD3 R4, PT, PT, R4, 0x20, RZ ;  /* 0x0000002004047810 */ /* 0x000fe20007ffe0ff */
[----:B0-----:R-:W-:Y:S02]  /*0350*/  VIADD R3, R3, 0x80 ;  /* 0x0000008003037836 */ /* 0x001fe40000000000 */
[----:B-1----:R-:W-:-:S08]  /*0360*/  FADD R0, R7, R0 ;  /* 0x0000000007007221 */ /* 0x002fd00000000000 */
[----:B------:R-:W-:Y:S05]  /*0370*/  @!P0 BRA `(.L_x_6) ;  /* 0xfffffffc00e88947 */ /* 0x000fea000383ffff */
[----:B------:R-:W-:Y:S05]  /*0380*/  BSYNC.RECONVERGENT B0 ;  /* 0x0000000000007941 */ /* 0x000fea0003800200 */
.L_x_5:
[----:B------:R-:W0:Y:S01]  /*0390*/  LDC.64 R6, c[0x0][0x390] ;  /* 0x0000e400ff067b82 */ /* 0x000e220000000a00 */
[----:B------:R-:W-:Y:S02]  /*03a0*/  IMAD R3, R2, 0x20, R5 ;  /* 0x0000002002037824 */ /* 0x000fe400078e0205 */
[----:B------:R-:W-:Y:S02]  /*03b0*/  FMUL R5, R0, 0.25 ;  /* 0x3e80000000057820 */ /* 0x000fe40000400000 */
[----:B0-----:R-:W-:-:S05]  /*03c0*/  IMAD.WIDE.U32 R2, R3, 0x4, R6 ;  /* 0x0000000403027825 */ /* 0x001fca00078e0006 */
[----:B------:R-:W-:Y:S01]  /*03d0*/  STG.E desc[UR6][R2.64], R5 ;  /* 0x0000000502007986 */ /* 0x000fe2000c101906 */
[----:B------:R-:W-:Y:S05]  /*03e0*/  EXIT ;  /* 0x000000000000794d */ /* 0x000fea0003800000 */
        .weak           $__internal_0_$__cuda_sm3x_div_rn_noftz_f32_slowpath
        .type           $__internal_0_$__cuda_sm3x_div_rn_noftz_f32_slowpath,@function
        .size           $__internal_0_$__cuda_sm3x_div_rn_noftz_f32_slowpath,(.L_x_54 - $__internal_0_$__cuda_sm3x_div_rn_noftz_f32_slowpath)
$__internal_0_$__cuda_sm3x_div_rn_noftz_f32_slowpath:
[----:B------:R-:W-:Y:S01]  /*03f0*/  SHF.R.U32.HI R7, RZ, 0x17, R3 ;  /* 0x00000017ff077819 */ /* 0x000fe20000011603 */
[----:B------:R-:W-:Y:S01]  /*0400*/  BSSY.RECONVERGENT B1, `(.L_x_7) ;  /* 0x0000062000017945 */ /* 0x000fe20003800200 */
[----:B------:R-:W-:Y:S02]  /*0410*/  SHF.R.U32.HI R6, RZ, 0x17, R0 ;  /* 0x00000017ff067819 */ /* 0x000fe40000011600 */
[----:B------:R-:W-:Y:S02]  /*0420*/  LOP3.LUT R12, R7, 0xff, RZ, 0xc0, !PT ;  /* 0x000000ff070c7812 */ /* 0x000fe400078ec0ff */
[----:B------:R-:W-:-:S03]  /*0430*/  LOP3.LUT R10, R6, 0xff, RZ, 0xc0, !PT ;  /* 0x000000ff060a7812 */ /* 0x000fc600078ec0ff */
[----:B------:R-:W-:Y:S02]  /*0440*/  VIADD R8, R12, 0xffffffff ;  /* 0xffffffff0c087836 */ /* 0x000fe40000000000 */
[----:B------:R-:W-:-:S03]  /*0450*/  VIADD R7, R10, 0xffffffff ;  /* 0xffffffff0a077836 */ /* 0x000fc60000000000 */
[----:B------:R-:W-:-:S04]  /*0460*/  ISETP.GT.U32.AND P0, PT, R8, 0xfd, PT ;  /* 0x000000fd0800780c */ /* 0x000fc80003f04070 */
[----:B------:R-:W-:-:S13]  /*0470*/  ISETP.GT.U32.OR P0, PT, R7, 0xfd, P0 ;  /* 0x000000fd0700780c */ /* 0x000fda0000704470 */
[----:B------:R-:W-:Y:S01]  /*0480*/  @!P0 IMAD.MOV.U32 R6, RZ, RZ, RZ ;  /* 0x000000ffff068224 */ /* 0x000fe200078e00ff */
[----:B------:R-:W-:Y:S06]  /*0490*/  @!P0 BRA `(.L_x_8) ;  /* 0x00000000005c8947 */ /* 0x000fec0003800000 */
[----:B------:R-:W-:Y:S02]  /*04a0*/  FSETP.GTU.FTZ.AND P0, PT, |R0|, +INF , PT ;  /* 0x7f8000000000780b */ /* 0x000fe40003f1c200 */
[----:B------:R-:W-:-:S04]  /*04b0*/  FSETP.GTU.FTZ.AND P1, PT, |R3|, +INF , PT ;  /* 0x7f8000000300780b */ /* 0x000fc80003f3c200 */
[----:B------:R-:W-:-:S13]  /*04c0*/  PLOP3.LUT P0, PT, P0, P1, PT, 0xf8, 0x8f ;  /* 0x00000000008f781c */ /* 0x000fda0000703f70 */
[----:B------:R-:W-:Y:S05]  /*04d0*/  @P0 BRA `(.L_x_9) ;  /* 0x00000004004c0947 */ /* 0x000fea0003800000 */
[----:B------:R-:W-:-:S13]  /*04e0*/  LOP3.LUT P0, RZ, R3, 0x7fffffff, R0, 0xc8, !PT ;  /* 0x7fffffff03ff7812 */ /* 0x000fda000780c800 */
[----:B------:R-:W-:Y:S05]  /*04f0*/  @!P0 BRA `(.L_x_10) ;  /* 0x00000004003c8947 */ /* 0x000fea0003800000 */
[C---:B------:R-:W-:Y:S02]  /*0500*/  FSETP.NEU.FTZ.AND P2, PT, |R0|.reuse, +INF , PT ;  /* 0x7f8000000000780b */ /* 0x040fe40003f5d200 */
[----:B------:R-:W-:Y:S02]  /*0510*/  FSETP.NEU.FTZ.AND P1, PT, |R3|, +INF , PT ;  /* 0x7f8000000300780b */ /* 0x000fe40003f3d200 */
[----:B------:R-:W-:-:S11]  /*0520*/  FSETP.NEU.FTZ.AND P0, PT, |R0|, +INF , PT ;  /* 0x7f8000000000780b */ /* 0x000fd60003f1d200 */
[----:B------:R-:W-:Y:S05]  /*0530*/  @!P1 BRA !P2, `(.L_x_10) ;  /* 0x00000004002c9947 */ /* 0x000fea0005000000 */
[----:B------:R-:W-:-:S04]  /*0540*/  LOP3.LUT P2, RZ, R0, 0x7fffffff, RZ, 0xc0, !PT ;  /* 0x7fffffff00ff7812 */ /* 0x000fc8000784c0ff */
[----:B------:R-:W-:-:S13]  /*0550*/  PLOP3.LUT P1, PT, P1, P2, PT, 0x2f, 0xf2 ;  /* 0x0000000000f2781c */ /* 0x000fda0000f24577 */
[----:B------:R-:W-:Y:S05]  /*0560*/  @P1 BRA `(.L_x_11) ;  /* 0x0000000400181947 */ /* 0x000fea0003800000 */
[----:B------:R-:W-:-:S04]  /*0570*/  LOP3.LUT P1, RZ, R3, 0x7fffffff, RZ, 0xc0, !PT ;  /* 0x7fffffff03ff7812 */ /* 0x000fc8000782c0ff */
[----:B------:R-:W-:-:S13]  /*0580*/  PLOP3.LUT P0, PT, P0, P1, PT, 0x2f, 0xf2 ;  /* 0x0000000000f2781c */ /* 0x000fda0000702577 */
[----:B------:R-:W-:Y:S05]  /*0590*/  @P0 BRA `(.L_x_12) ;  /* 0x0000000400000947 */ /* 0x000fea0003800000 */
[----:B------:R-:W-:Y:S02]  /*05a0*/  ISETP.GE.AND P0, PT, R7, RZ, PT ;  /* 0x000000ff0700720c */ /* 0x000fe40003f06270 */
[----:B------:R-:W-:-:S11]  /*05b0*/  ISETP.GE.AND P1, PT, R8, RZ, PT ;  /* 0x000000ff0800720c */ /* 0x000fd60003f26270 */
[----:B------:R-:W-:Y:S01]  /*05c0*/  @P0 IMAD.MOV.U32 R6, RZ, RZ, RZ ;  /* 0x000000ffff060224 */ /* 0x000fe200078e00ff */
[----:B------:R-:W-:Y:S01]  /*05d0*/  @!P0 MOV R6, 0xffffffc0 ;  /* 0xffffffc000068802 */ /* 0x000fe20000000f00 */
[----:B------:R-:W-:Y:S01]  /*05e0*/  @!P0 FFMA R0, R0, 1.84467440737095516160e+19, RZ ;  /* 0x5f80000000008823 */ /* 0x000fe200000000ff */
[----:B------:R-:W-:-:S03]  /*05f0*/  @!P1 FFMA R3, R3, 1.84467440737095516160e+19, RZ ;  /* 0x5f80000003039823 */ /* 0x000fc600000000ff */
[----:B------:R-:W-:-:S07]  /*0600*/  @!P1 VIADD R6, R6, 0x40 ;  /* 0x0000004006069836 */ /* 0x000fce0000000000 */
.L_x_8:
[----:B------:R-:W-:Y:S01]  /*0610*/  LEA R8, R12, 0xc0800000, 0x17 ;  /* 0xc08000000c087811 */ /* 0x000fe200078eb8ff */
[----:B------:R-:W-:Y:S04]  /*0620*/  BSSY.RECONVERGENT B2, `(.L_x_13) ;  /* 0x0000036000027945 */ /* 0x000fe80003800200 */
[----:B------:R-:W-:Y:S02]  /*0630*/  IMAD.IADD R8, R3, 0x1, -R8 ;  /* 0x0000000103087824 */ /* 0x000fe400078e0a08 */
[----:B------:R-:W-:Y:S02]  /*0640*/  VIADD R3, R10, 0xffffff81 ;  /* 0xffffff810a037836 */ /* 0x000fe40000000000 */
[----:B------:R-:W0:Y:S01]  /*0650*/  MUFU.RCP R7, R8 ;  /* 0x0000000800077308 */ /* 0x000e220000001000 */
[----:B------:R-:W-:Y:S01]  /*0660*/  FADD.FTZ R9, -R8, -RZ ;  /* 0x800000ff08097221 */ /* 0x000fe20000010100 */
[----:B------:R-:W-:-:S03]  /*0670*/  IMAD R0, R3, -0x800000, R0 ;  /* 0xff80000003007824 */ /* 0x000fc600078e0200 */
[----:B0-----:R-:W-:-:S04]  /*0680*/  FFMA R10, R7, R9, 1 ;  /* 0x3f800000070a7423 */ /* 0x001fc80000000009 */
[----:B------:R-:W-:-:S04]  /*0690*/  FFMA R14, R7, R10, R7 ;  /* 0x0000000a070e7223 */ /* 0x000fc80000000007 */
[----:B------:R-:W-:-:S04]  /*06a0*/  FFMA R7, R0, R14, RZ ;  /* 0x0000000e00077223 */ /* 0x000fc800000000ff */
[----:B------:R-:W-:-:S04]  /*06b0*/  FFMA R10, R9, R7, R0 ;  /* 0x00000007090a7223 */ /* 0x000fc80000000000 */
[----:B------:R-:W-:Y:S01]  /*06c0*/  FFMA R11, R14, R10, R7 ;  /* 0x0000000a0e0b7223 */ /* 0x000fe20000000007 */
[----:B------:R-:W-:-:S03]  /*06d0*/  IADD3 R7, PT, PT, R3, 0x7f, -R12 ;  /* 0x0000007f03077810 */ /* 0x000fc60007ffe80c */
[----:B------:R-:W-:Y:S02]  /*06e0*/  FFMA R10, R9, R11, R0 ;  /* 0x0000000b090a7223 */ /* 0x000fe40000000000 */
[----:B------:R-:W-:Y:S02]  /*06f0*/  IMAD.IADD R7, R7, 0x1, R6 ;  /* 0x0000000107077824 */ /* 0x000fe400078e0206 */
[----:B------:R-:W-:-:S05]  /*0700*/  FFMA R0, R14, R10, R11 ;  /* 0x0000000a0e007223 */ /* 0x000fca000000000b */
[----:B------:R-:W-:-:S04]  /*0710*/  SHF.R.U32.HI R3, RZ, 0x17, R0 ;  /* 0x00000017ff037819 */ /* 0x000fc80000011600 */
[----:B------:R-:W-:-:S05]  /*0720*/  LOP3.LUT R3, R3, 0xff, RZ, 0xc0, !PT ;  /* 0x000000ff03037812 */ /* 0x000fca00078ec0ff */
[----:B------:R-:W-:-:S04]  /*0730*/  IMAD.IADD R9, R3, 0x1, R7 ;  /* 0x0000000103097824 */ /* 0x000fc800078e0207 */
[----:B------:R-:W-:-:S05]  /*0740*/  VIADD R3, R9, 0xffffffff ;  /* 0xffffffff09037836 */ /* 0x000fca0000000000 */
[----:B------:R-:W-:-:S13]  /*0750*/  ISETP.GE.U32.AND P0, PT, R3, 0xfe, PT ;  /* 0x000000fe0300780c */ /* 0x000fda0003f06070 */
[----:B------:R-:W-:Y:S05]  /*0760*/  @!P0 BRA `(.L_x_14) ;  /* 0x0000000000808947 */ /* 0x000fea0003800000 */
[----:B------:R-:W-:-:S13]  /*0770*/  ISETP.GT.AND P0, PT, R9, 0xfe, PT ;  /* 0x000000fe0900780c */ /* 0x000fda0003f04270 */
[----:B------:R-:W-:Y:S05]  /*0780*/  @P0 BRA `(.L_x_15) ;  /* 0x00000000006c0947 */ /* 0x000fea0003800000 */
[----:B------:R-:W-:-:S13]  /*0790*/  ISETP.GE.AND P0, PT, R9, 0x1, PT ;  /* 0x000000010900780c */ /* 0x000fda0003f06270 */
[----:B------:R-:W-:Y:S05]  /*07a0*/  @P0 BRA `(.L_x_16) ;  /* 0x0000000000740947 */ /* 0x000fea0003800000 */
[----:B------:R-:W-:Y:S02]  /*07b0*/  ISETP.GE.AND P0, PT, R9, -0x18, PT ;  /* 0xffffffe80900780c */ /* 0x000fe40003f06270 */
[----:B------:R-:W-:-:S11]  /*07c0*/  LOP3.LUT R0, R0, 0x80000000, RZ, 0xc0, !PT ;  /* 0x8000000000007812 */ /* 0x000fd600078ec0ff */
[----:B------:R-:W-:Y:S05]  /*07d0*/  @!P0 BRA `(.L_x_16) ;  /* 0x0000000000688947 */ /* 0x000fea0003800000 */
[CCC-:B------:R-:W-:Y:S01]  /*07e0*/  FFMA.RZ R3, R14.reuse, R10.reuse, R11.reuse ;  /* 0x0000000a0e037223 */ /* 0x1c0fe2000000c00b */
[C---:B------:R-:W-:Y:S01]  /*07f0*/  IADD3 R8, PT, PT, R9.reuse, 0x20, RZ ;  /* 0x0000002009087810 */ /* 0x040fe20007ffe0ff */
[CCC-:B------:R-:W-:Y:S01]  /*0800*/  FFMA.RM R6, R14.reuse, R10.reuse, R11.reuse ;  /* 0x0000000a0e067223 */ /* 0x1c0fe2000000400b */
[----:B------:R-:W-:Y:S02]  /*0810*/  ISETP.NE.AND P2, PT, R9, RZ, PT ;  /* 0x000000ff0900720c */ /* 0x000fe40003f45270 */
[----:B------:R-:W-:Y:S01]  /*0820*/  LOP3.LUT R7, R3, 0x7fffff, RZ, 0xc0, !PT ;  /* 0x007fffff03077812 */ /* 0x000fe200078ec0ff */
[----:B------:R-:W-:Y:S01]  /*0830*/  FFMA.RP R3, R14, R10, R11 ;  /* 0x0000000a0e037223 */ /* 0x000fe2000000800b */
[----:B------:R-:W-:Y:S01]  /*0840*/  ISETP.NE.AND P1, PT, R9, RZ, PT ;  /* 0x000000ff0900720c */ /* 0x000fe20003f25270 */
[----:B------:R-:W-:Y:S01]  /*0850*/  IMAD.MOV R9, RZ, RZ, -R9 ;  /* 0x000000ffff097224 */ /* 0x000fe200078e0a09 */
[----:B------:R-:W-:Y:S02]  /*0860*/  LOP3.LUT R7, R7, 0x800000, RZ, 0xfc, !PT ;  /* 0x0080000007077812 */ /* 0x000fe400078efcff */
[----:B------:R-:W-:-:S02]  /*0870*/  FSETP.NEU.FTZ.AND P0, PT, R3, R6, PT ;  /* 0x000000060300720b */ /* 0x000fc40003f1d000 */
[----:B------:R-:W-:Y:S02]  /*0880*/  SHF.L.U32 R8, R7, R8, RZ ;  /* 0x0000000807087219 */ /* 0x000fe400000006ff */
[----:B------:R-:W-:Y:S02]  /*0890*/  SEL R6, R9, RZ, P2 ;  /* 0x000000ff09067207 */ /* 0x000fe40001000000 */
[----:B------:R-:W-:Y:S02]  /*08a0*/  ISETP.NE.AND P1, PT, R8, RZ, P1 ;  /* 0x000000ff0800720c */ /* 0x000fe40000f25270 */
[----:B------:R-:W-:Y:S02]  /*08b0*/  SHF.R.U32.HI R6, RZ, R6, R7 ;  /* 0x00000006ff067219 */ /* 0x000fe40000011607 */
[----:B------:R-:W-:Y:S02]  /*08c0*/  PLOP3.LUT P0, PT, P0, P1, PT, 0xf8, 0x8f ;  /* 0x00000000008f781c */ /* 0x000fe40000703f70 */
[----:B------:R-:W-:-:S02]  /*08d0*/  SHF.R.U32.HI R8, RZ, 0x1, R6 ;  /* 0x00000001ff087819 */ /* 0x000fc40000011606 */
[----:B------:R-:W-:-:S04]  /*08e0*/  SEL R3, RZ, 0x1, !P0 ;  /* 0x00000001ff037807 */ /* 0x000fc80004000000 */
[----:B------:R-:W-:-:S04]  /*08f0*/  LOP3.LUT R3, R3, 0x1, R8, 0xf8, !PT ;  /* 0x0000000103037812 */ /* 0x000fc800078ef808 */
[----:B------:R-:W-:-:S05]  /*0900*/  LOP3.LUT R3, R3, R6, RZ, 0xc0, !PT ;  /* 0x0000000603037212 */ /* 0x000fca00078ec0ff */
[----:B------:R-:W-:-:S05]  /*0910*/  IMAD.IADD R3, R8, 0x1, R3 ;  /* 0x0000000108037824 */ /* 0x000fca00078e0203 */
[----:B------:R-:W-:Y:S01]  /*0920*/  LOP3.LUT R0, R3, R0, RZ, 0xfc, !PT ;  /* 0x0000000003007212 */ /* 0x000fe200078efcff */
[----:B------:R-:W-:Y:S06]  /*0930*/  BRA `(.L_x_16) ;  /* 0x0000000000107947 */ /* 0x000fec0003800000 */
.L_x_15:
[----:B------:R-:W-:-:S04]  /*0940*/  LOP3.LUT R0, R0, 0x80000000, RZ, 0xc0, !PT ;  /* 0x8000000000007812 */ /* 0x000fc800078ec0ff */
[----:B------:R-:W-:Y:S01]  /*0950*/  LOP3.LUT R0, R0, 0x7f800000, RZ, 0xfc, !PT ;  /* 0x7f80000000007812 */ /* 0x000fe200078efcff */
[----:B------:R-:W-:Y:S06]  /*0960*/  BRA `(.L_x_16) ;  /* 0x0000000000047947 */ /* 0x000fec0003800000 */
.L_x_14:
[----:B------:R-:W-:-:S07]  /*0970*/  IMAD R0, R7, 0x800000, R0 ;  /* 0x0080000007007824 */ /* 0x000fce00078e0200 */
.L_x_16:
[----:B------:R-:W-:Y:S05]  /*0980*/  BSYNC.RECONVERGENT B2 ;  /* 0x0000000000027941 */ /* 0x000fea0003800200 */
.L_x_13:
[----:B------:R-:W-:Y:S05]  /*0990*/  BRA `(.L_x_17) ;  /* 0x0000000000207947 */ /* 0x000fea0003800000 */
.L_x_12:
[----:B------:R-:W-:-:S04]  /*09a0*/  LOP3.LUT R0, R3, 0x80000000, R0, 0x48, !PT ;  /* 0x8000000003007812 */ /* 0x000fc800078e4800 */
[----:B------:R-:W-:Y:S01]  /*09b0*/  LOP3.LUT R0, R0, 0x7f800000, RZ, 0xfc, !PT ;  /* 0x7f80000000007812 */ /* 0x000fe200078efcff */
[----:B------:R-:W-:Y:S06]  /*09c0*/  BRA `(.L_x_17) ;  /* 0x0000000000147947 */ /* 0x000fec0003800000 */
.L_x_11:
[----:B------:R-:W-:Y:S01]  /*09d0*/  LOP3.LUT R0, R3, 0x80000000, R0, 0x48, !PT ;  /* 0x8000000003007812 */ /* 0x000fe200078e4800 */
[----:B------:R-:W-:Y:S06]  /*09e0*/  BRA `(.L_x_17) ;  /* 0x00000000000c7947 */ /* 0x000fec0003800000 */
.L_x_10:
[----:B------:R-:W0:Y:S01]  /*09f0*/  MUFU.RSQ R0, -QNAN ;  /* 0xffc0000000007908 */ /* 0x000e220000001400 */
[----:B------:R-:W-:Y:S05]  /*0a00*/  BRA `(.L_x_17) ;  /* 0x0000000000047947 */ /* 0x000fea0003800000 */
.L_x_9:
[----:B------:R-:W-:-:S07]  /*0a10*/  FADD.FTZ R0, R0, R3 ;  /* 0x0000000300007221 */ /* 0x000fce0000010000 */
.L_x_17:
[----:B------:R-:W-:Y:S05]  /*0a20*/  BSYNC.RECONVERGENT B1 ;  /* 0x0000000000017941 */ /* 0x000fea0003800200 */
.L_x_7:
[----:B------:R-:W-:Y:S02]  /*0a30*/  IMAD.MOV.U32 R6, RZ, RZ, R4 ;  /* 0x000000ffff067224 */ /* 0x000fe400078e0004 */
[----:B------:R-:W-:-:S04]  /*0a40*/  IMAD.MOV.U32 R7, RZ, RZ, 0x0 ;  /* 0x00000000ff077424 */ /* 0x000fc800078e00ff */
[----:B0-----:R-:W-:Y:S05]  /*0a50*/  RET.REL.NODEC R6 `(_Z6reducePfiS_) ;  /* 0xfffffff406687950 */ /* 0x001fea0003c3ffff */
.L_x_18:
[----:B------:R-:W-:-:S00]  /*0a60*/  BRA `(.L_x_18) ;  /* 0xfffffffc00fc7947 */ /* 0x000fc0000383ffff */
[----:B------:R-:W-:-:S00]  /*0a70*/  NOP ;  /* 0x0000000000007918 */ /* 0x000fc00000000000 */
        /* <DEDUP_REMOVED lines=8> */
.L_x_54:


//--------------------- .text._Z11monte_carloPfS_S_ii --------------------------
	.section	.text._Z11monte_carloPfS_S_ii,"ax",@progbits
	.align	128
        .global         _Z11monte_carloPfS_S_ii
        .type           _Z11monte_carloPfS_S_ii,@function
        .size           _Z11monte_carloPfS_S_ii,(.L_x_55 - _Z11monte_carloPfS_S_ii)
        .other          _Z11monte_carloPfS_S_ii,@"STO_CUDA_ENTRY STV_DEFAULT"
_Z11monte_carloPfS_S_ii:
.text._Z11monte_carloPfS_S_ii:
        /* <DEDUP_REMOVED lines=13> */
[----:B------:R-:W-:Y:S01]  /*00d0*/  BSSY.RECONVERGENT B1, `(.L_x_21) ;  /* 0x0000014000017945 */ /* 0x000fe20003800200 */
[----:B------:R-:W-:Y:S02]  /*00e0*/  IMAD.MOV.U32 R14, RZ, RZ, RZ ;  /* 0x000000ffff0e7224 */ /* 0x000fe400078e00ff */
[----:B------:R-:W-:-:S04]  /*00f0*/  IMAD.MOV.U32 R12, RZ, RZ, RZ ;  /* 0x000000ffff0c7224 */ /* 0x000fc800078e00ff */
[----:B------:R-:W1:Y:S08]  /*0100*/  LDC.64 R2, c[0x0][0x380] ;  /* 0x0000e000ff027b82 */ /* 0x000e700000000a00 */
[----:B------:R-:W2:Y:S01]  /*0110*/  LDC.64 R4, c[0x0][0x388] ;  /* 0x0000e200ff047b82 */ /* 0x000ea20000000a00 */
[----:B0-----:R-:W-:-:S07]  /*0120*/  IMAD R13, R13, UR4, RZ ;  /* 0x000000040d0d7c24 */ /* 0x001fce000f8e02ff */
.L_x_22:
[----:B--2---:R-:W-:-:S04]  /*0130*/  IMAD.WIDE.U32 R10, R0, 0x4, R4 ;  /* 0x00000004000a7825 */ /* 0x004fc800078e0004 */
[----:B-1----:R-:W-:Y:S02]  /*0140*/  IMAD.WIDE.U32 R8, R0, 0x4, R2 ;  /* 0x0000000400087825 */ /* 0x002fe400078e0002 */
[----:B------:R-:W2:Y:S04]  /*0150*/  LDG.E R10, desc[UR6][R10.64] ;  /* 0x000000060a0a7981 */ /* 0x000ea8000c1e1900 */
[----:B------:R-:W3:Y:S01]  /*0160*/  LDG.E R8, desc[UR6][R8.64] ;  /* 0x0000000608087981 */ /* 0x000ee2000c1e1900 */
[----:B------:R-:W-:Y:S02]  /*0170*/  IMAD.IADD R0, R13, 0x1, R0 ;  /* 0x000000010d007824 */ /* 0x000fe400078e0200 */
[----:B------:R-:W-:-:S03]  /*0180*/  FADD R12, R12, 1 ;  /* 0x3f8000000c0c7421 */ /* 0x000fc60000000000 */
[----:B------:R-:W-:Y:S01]  /*0190*/  ISETP.GE.U32.AND P1, PT, R0, UR5, PT ;  /* 0x0000000500007c0c */ /* 0x000fe2000bf26070 */
[----:B--2---:R-:W-:-:S04]  /*01a0*/  FMUL R15, R10, R10 ;  /* 0x0000000a0a0f7220 */ /* 0x004fc80000400000 */
[----:B---3--:R-:W-:-:S05]  /*01b0*/  FFMA R15, R8, R8, R15 ;  /* 0x00000008080f7223 */ /* 0x008fca000000000f */
[----:B------:R-:W-:Y:S01]  /*01c0*/  FSETP.GTU.AND P0, PT, R15, 1, PT ;  /* 0x3f8000000f00780b */ /* 0x000fe20003f0c000 */
[----:B------:R-:W-:-:S12]  /*01d0*/  VIADD R15, R14, 0x1 ;  /* 0x000000010e0f7836 */ /* 0x000fd80000000000 */
[----:B------:R-:W-:-:S04]  /*01e0*/  @P0 IMAD.MOV R15, RZ, RZ, R14 ;  /* 0x000000ffff0f0224 */ /* 0x000fc800078e020e */
[----:B------:R-:W-:Y:S01]  /*01f0*/  IMAD.MOV.U32 R14, RZ, RZ, R15 ;  /* 0x000000ffff0e7224 */ /* 0x000fe200078e000f */
[----:B------:R-:W-:Y:S06]  /*0200*/  @!P1 BRA `(.L_x_22) ;  /* 0xfffffffc00c89947 */ /* 0x000fec000383ffff */
[----:B------:R-:W-:Y:S05]  /*0210*/  BSYNC.RECONVERGENT B1 ;  /* 0x0000000000017941 */ /* 0x000fea0003800200 */
.L_x_21:
[----:B------:R-:W-:-:S07]  /*0220*/  I2FP.F32.U32 R3, R14 ;  /* 0x0000000e00037245 */ /* 0x000fce0000201000 */
.L_x_20:
[----:B------:R-:W-:Y:S05]  /*0230*/  BSYNC.RECONVERGENT B0 ;  /* 0x0000000000007941 */ /* 0x000fea0003800200 */
.L_x_19:
        /* <DEDUP_REMOVED lines=9> */
[----:B------:R-:W-:Y:S01]  /*02d0*/  IMAD.MOV.U32 R0, RZ, RZ, R3 ;  /* 0x000000ffff007224 */ /* 0x000fe200078e0003 */
[----:B------:R-:W-:Y:S01]  /*02e0*/  MOV R2, 0x310 ;  /* 0x0000031000027802 */ /* 0x000fe20000000f00 */
[----:B------:R-:W-:-:S07]  /*02f0*/  IMAD.MOV.U32 R3, RZ, RZ, R12 ;  /* 0x000000ffff037224 */ /* 0x000fce00078e000c */
[----:B------:R-:W-:Y:S05]  /*0300*/  CALL.REL.NOINC `($__internal_1_$__cuda_sm3x_div_rn_noftz_f32_slowpath) ;  /* 0x0000000000707944 */ /* 0x000fea0003c00000 */
.L_x_24:
[----:B------:R-:W-:Y:S05]  /*0310*/  BSYNC.RECONVERGENT B0 ;  /* 0x0000000000007941 */ /* 0x000fea0003800200 */
.L_x_23:
        /* <DEDUP_REMOVED lines=8> */
[----:B0-----:R-:W-:Y:S01]  /*03a0*/  HFMA2 R0, -RZ, RZ, 0, 0 ;  /* 0x00000000ff007431 */ /* 0x001fe200000001ff */
[----:B------:R-:W-:Y:S01]  /*03b0*/  BSSY.RECONVERGENT B0, `(.L_x_25) ;  /* 0x0000008000007945 */ /* 0x000fe20003800200 */
[----:B------:R-:W-:-:S07]  /*03c0*/  IMAD.MOV.U32 R2, RZ, RZ, R6 ;  /* 0x000000ffff027224 */ /* 0x000fce00078e0006 */
.L_x_26:
[----:B------:R0:W1:Y:S01]  /*03d0*/  LDS R5, [R3] ;  /* 0x0000000003057984 */ /* 0x0000620000000800 */
[C---:B------:R-:W-:Y:S01]  /*03e0*/  ISETP.GE.U32.AND P0, PT, R2.reuse, 0x60, PT ;  /* 0x000000600200780c */ /* 0x040fe20003f06070 */
[----:B------:R-:W-:Y:S02]  /*03f0*/  VIADD R2, R2, 0x20 ;  /* 0x0000002002027836 */ /* 0x000fe40000000000 */
[----:B0-----:R-:W-:Y:S02]  /*0400*/  VIADD R3, R3, 0x80 ;  /* 0x0000008003037836 */ /* 0x001fe40000000000 */
[----:B-1----:R-:W-:-:S08]  /*0410*/  FADD R0, R5, R0 ;  /* 0x0000000005007221 */ /* 0x002fd00000000000 */
[----:B------:R-:W-:Y:S05]  /*0420*/  @!P0 BRA `(.L_x_26) ;  /* 0xfffffffc00e88947 */ /* 0x000fea000383ffff */
[----:B------:R-:W-:Y:S05]  /*0430*/  BSYNC.RECONVERGENT B0 ;  /* 0x0000000000007941 */ /* 0x000fea0003800200 */
.L_x_25:
[----:B------:R-:W0:Y:S01]  /*0440*/  LDCU UR4, c[0x0][0x39c] ;  /* 0x00007380ff0477ac */ /* 0x000e220008000800 */
[----:B------:R-:W-:-:S05]  /*0450*/  IMAD R7, R7, 0x20, R6 ;  /* 0x0000002007077824 */ /* 0x000fca00078e0206 */
[----:B0-----:R-:W-:-:S13]  /*0460*/  ISETP.GE.AND P0, PT, R7, UR4, PT ;  /* 0x0000000407007c0c */ /* 0x001fda000bf06270 */
[----:B------:R-:W-:Y:S05]  /*0470*/  @P0 EXIT ;  /* 0x000000000000094d */ /* 0x000fea0003800000 */
[----:B------:R-:W0:Y:S01]  /*0480*/  LDC.64 R2, c[0x0][0x390] ;  /* 0x0000e400ff027b82 */ /* 0x000e220000000a00 */
[----:B------:R-:W-:Y:S01]  /*0490*/  FMUL R5, R0, 0.25 ;  /* 0x3e80000000057820 */ /* 0x000fe20000400000 */
[----:B0-----:R-:W-:-:S05]  /*04a0*/  IMAD.WIDE R2, R7, 0x4, R2 ;  /* 0x0000000407027825 */ /* 0x001fca00078e0202 */
[----:B------:R-:W-:Y:S01]  /*04b0*/  STG.E desc[UR6][R2.64], R5 ;  /* 0x0000000502007986 */ /* 0x000fe2000c101906 */
[----:B------:R-:W-:Y:S05]  /*04c0*/  EXIT ;  /* 0x000000000000794d */ /* 0x000fea0003800000 */
        .weak           $__internal_1_$__cuda_sm3x_div_rn_noftz_f32_slowpath
        .type           $__internal_1_$__cuda_sm3x_div_rn_noftz_f32_slowpath,@function
        .size           $__internal_1_$__cuda_sm3x_div_rn_noftz_f32_slowpath,(.L_x_55 - $__internal_1_$__cuda_sm3x_div_rn_noftz_f32_slowpath)
$__internal_1_$__cuda_sm3x_div_rn_noftz_f32_slowpath:
        /* <DEDUP_REMOVED lines=29> */
[----:B------:R-:W-:Y:S01]  /*06a0*/  @P0 MOV R4, RZ ;  /* 0x000000ff00040202 */ /* 0x000fe20000000f00 */
[----:B------:R-:W-:Y:S02]  /*06b0*/  @!P0 IMAD.MOV.U32 R4, RZ, RZ, -0x40 ;  /* 0xffffffc0ff048424 */ /* 0x000fe400078e00ff */
[----:B------:R-:W-:Y:S01]  /*06c0*/  @!P0 FFMA R0, R0, 1.84467440737095516160e+19, RZ ;  /* 0x5f80000000008823 */ /* 0x000fe200000000ff */
[----:B------:R-:W-:Y:S01]  /*06d0*/  @!P1 FFMA R3, R3, 1.84467440737095516160e+19, RZ ;  /* 0x5f80000003039823 */ /* 0x000fe200000000ff */
[----:B------:R-:W-:-:S07]  /*06e0*/  @!P1 VIADD R4, R4, 0x40 ;  /* 0x0000004004049836 */ /* 0x000fce0000000000 */
.L_x_28:
        /* <DEDUP_REMOVED lines=18> */
[----:B------:R-:W-:-:S05]  /*0810*/  IMAD.IADD R9, R3, 0x1, R5 ;  /* 0x0000000103097824 */ /* 0x000fca00078e0205 */
[----:B------:R-:W-:-:S04]  /*0820*/  IADD3 R3, PT, PT, R9, -0x1, RZ ;  /* 0xffffffff09037810 */ /* 0x000fc80007ffe0ff */
        /* <DEDUP_REMOVED lines=10> */
[C---:B------:R-:W-:Y:S02]  /*08d0*/  VIADD R8, R9.reuse, 0x20 ;  /* 0x0000002009087836 */ /* 0x040fe40000000000 */
[CCC-:B------:R-:W-:Y:S01]  /*08e0*/  FFMA.RM R4, R14.reuse, R10.reuse, R11.reuse ;  /* 0x0000000a0e047223 */ /* 0x1c0fe2000000400b */
[----:B------:R-:W-:Y:S02]  /*08f0*/  ISETP.NE.AND P2, PT, R9, RZ, PT ;  /* 0x000000ff0900720c */ /* 0x000fe40003f45270 */
[----:B------:R-:W-:Y:S01]  /*0900*/  LOP3.LUT R5, R3, 0x7fffff, RZ, 0xc0, !PT ;  /* 0x007fffff03057812 */ /* 0x000fe200078ec0ff */
[----:B------:R-:W-:Y:S01]  /*0910*/  FFMA.RP R3, R14, R10, R11 ;  /* 0x0000000a0e037223 */ /* 0x000fe2000000800b */
[----:B------:R-:W-:Y:S01]  /*0920*/  ISETP.NE.AND P1, PT, R9, RZ, PT ;  /* 0x000000ff0900720c */ /* 0x000fe20003f25270 */
[----:B------:R-:W-:Y:S01]  /*0930*/  IMAD.MOV R9, RZ, RZ, -R9 ;  /* 0x000000ffff097224 */ /* 0x000fe200078e0a09 */
[----:B------:R-:W-:-:S02]  /*0940*/  LOP3.LUT R5, R5, 0x800000, RZ, 0xfc, !PT ;  /* 0x0080000005057812 */ /* 0x000fc400078efcff */
[----:B------:R-:W-:Y:S02]  /*0950*/  FSETP.NEU.FTZ.AND P0, PT, R3, R4, PT ;  /* 0x000000040300720b */ /* 0x000fe40003f1d000 */
[----:B------:R-:W-:Y:S02]  /*0960*/  SHF.L.U32 R8, R5, R8, RZ ;  /* 0x0000000805087219 */ /* 0x000fe400000006ff */
[----:B------:R-:W-:Y:S02]  /*0970*/  SEL R4, R9, RZ, P2 ;  /* 0x000000ff09047207 */ /* 0x000fe40001000000 */
[----:B------:R-:W-:Y:S02]  /*0980*/  ISETP.NE.AND P1, PT, R8, RZ, P1 ;  /* 0x000000ff0800720c */ /* 0x000fe40000f25270 */
[----:B------:R-:W-:Y:S02]  /*0990*/  SHF.R.U32.HI R4, RZ, R4, R5 ;  /* 0x00000004ff047219 */ /* 0x000fe40000011605 */
[----:B------:R-:W-:-:S02]  /*09a0*/  PLOP3.LUT P0, PT, P0, P1, PT, 0xf8, 0x8f ;  /* 0x00000000008f781c */ /* 0x000fc40000703f70 */
[----:B------:R-:W-:Y:S02]  /*09b0*/  SHF.R.U32.HI R8, RZ, 0x1, R4 ;  /* 0x00000001ff087819 */ /* 0x000fe40000011604 */
[----:B------:R-:W-:-:S04]  /*09c0*/  SEL R3, RZ, 0x1, !P0 ;  /* 0x00000001ff037807 */ /* 0x000fc80004000000 */
[----:B------:R-:W-:-:S04]  /*09d0*/  LOP3.LUT R3, R3, 0x1, R8, 0xf8, !PT ;  /* 0x0000000103037812 */ /* 0x000fc800078ef808 */
[----:B------:R-:W-:-:S05]  /*09e0*/  LOP3.LUT R3, R3, R4, RZ, 0xc0, !PT ;  /* 0x0000000403037212 */ /* 0x000fca00078ec0ff */
[----:B------:R-:W-:-:S05]  /*09f0*/  IMAD.IADD R3, R8, 0x1, R3 ;  /* 0x0000000108037824 */ /* 0x000fca00078e0203 */
[----:B------:R-:W-:Y:S01]  /*0a00*/  LOP3.LUT R0, R3, R0, RZ, 0xfc, !PT ;  /* 0x0000000003007212 */ /* 0x000fe200078efcff */
[----:B------:R-:W-:Y:S06]  /*0a10*/  BRA `(.L_x_36) ;  /* 0x0000000000107947 */ /* 0x000fec0003800000 */
.L_x_35:
[----:B------:R-:W-:-:S04]  /*0a20*/  LOP3.LUT R0, R0, 0x80000000, RZ, 0xc0, !PT ;  /* 0x8000000000007812 */ /* 0x000fc800078ec0ff */
[----:B------:R-:W-:Y:S01]  /*0a30*/  LOP3.LUT R0, R0, 0x7f800000, RZ, 0xfc, !PT ;  /* 0x7f80000000007812 */ /* 0x000fe200078efcff */
[----:B------:R-:W-:Y:S06]  /*0a40*/  BRA `(.L_x_36) ;  /* 0x0000000000047947 */ /* 0x000fec0003800000 */
.L_x_34:
[----:B------:R-:W-:-:S07]  /*0a50*/  IMAD R0, R5, 0x800000, R0 ;  /* 0x0080000005007824 */ /* 0x000fce00078e0200 */
.L_x_36:
[----:B------:R-:W-:Y:S05]  /*0a60*/  BSYNC.RECONVERGENT B2 ;  /* 0x0000000000027941 */ /* 0x000fea0003800200 */
.L_x_33:
[----:B------:R-:W-:Y:S05]  /*0a70*/  BRA `(.L_x_37) ;  /* 0x0000000000207947 */ /* 0x000fea0003800000 */
.L_x_32:
[----:B------:R-:W-:-:S04]  /*0a80*/  LOP3.LUT R0, R3, 0x80000000, R0, 0x48, !PT ;  /* 0x8000000003007812 */ /* 0x000fc800078e4800 */
[----:B------:R-:W-:Y:S01]  /*0a90*/  LOP3.LUT R0, R0, 0x7f800000, RZ, 0xfc, !PT ;  /* 0x7f80000000007812 */ /* 0x000fe200078efcff */
[----:B------:R-:W-:Y:S06]  /*0aa0*/  BRA `(.L_x_37) ;  /* 0x0000000000147947 */ /* 0x000fec0003800000 */
.L_x_31:
[----:B------:R-:W-:Y:S01]  /*0ab0*/  LOP3.LUT R0, R3, 0x80000000, R0, 0x48, !PT ;  /* 0x8000000003007812 */ /* 0x000fe200078e4800 */
[----:B------:R-:W-:Y:S06]  /*0ac0*/  BRA `(.L_x_37) ;  /* 0x00000000000c7947 */ /* 0x000fec0003800000 */
.L_x_30:
[----:B------:R-:W0:Y:S01]  /*0ad0*/  MUFU.RSQ R0, -QNAN ;  /* 0xffc0000000007908 */ /* 0x000e220000001400 */
[----:B------:R-:W-:Y:S05]  /*0ae0*/  BRA `(.L_x_37) ;  /* 0x0000000000047947 */ /* 0x000fea0003800000 */
.L_x_29:
[----:B------:R-:W-:-:S07]  /*0af0*/  FADD.FTZ R0, R0, R3 ;  /* 0x0000000300007221 */ /* 0x000fce0000010000 */
.L_x_37:
[----:B------:R-:W-:Y:S05]  /*0b00*/  BSYNC.RECONVERGENT B1 ;  /* 0x0000000000017941 */ /* 0x000fea0003800200 */
.L_x_27:
[----:B------:R-:W-:-:S04]  /*0b10*/  IMAD.MOV.U32 R3, RZ, RZ, 0x0 ;  /* 0x00000000ff037424 */ /* 0x000fc800078e00ff */
[----:B0-----:R-:W-:Y:S05]  /*0b20*/  RET.REL.NODEC R2 `(_Z11monte_carloPfS_S_ii) ;  /* 0xfffffff402347950 */ /* 0x001fea0003c3ffff */
.L_x_38:
        /* <DEDUP_REMOVED lines=13> */
.L_x_55:


//--------------------- .text._Z20generate_coordinatesP17curandStateXORWOWPfS1_i --------------------------
	.section	.text._Z20generate_coordinatesP17curandStateXORWOWPfS1_i,"ax",@progbits
	.align	128
        .global         _Z20generate_coordinatesP17curandStateXORWOWPfS1_i
        .type           _Z20generate_coordinatesP17curandStateXORWOWPfS1_i,@function
        .size           _Z20generate_coordinatesP17curandStateXORWOWPfS1_i,(.L_x_58 - _Z20generate_coordinatesP17curandStateXORWOWPfS1_i)
        .other          _Z20generate_coordinatesP17curandStateXORWOWPfS1_i,@"STO_CUDA_ENTRY STV_DEFAULT"
_Z20generate_coordinatesP17curandStateXORWOWPfS1_i:
.text._Z20generate_coordinatesP17curandStateXORWOWPfS1_i:
[----:B------:R-:W-:Y:S01]  /*0000*/  LDC R1, c[0x0][0x37c] ;  /* 0x0000df00ff017b82 */ /* 0x000fe20000000800 */
[----:B------:R-:W0:Y:S07]  /*0010*/  S2R R9, SR_TID.X ;  /* 0x0000000000097919 */ /* 0x000e2e0000002100 */
[----:B------:R-:W0:Y:S01]  /*0020*/  S2UR UR4, SR_CTAID.X ;  /* 0x00000000000479c3 */ /* 0x000e220000002500 */
[----:B------:R-:W1:Y:S07]  /*0030*/  LDCU UR6, c[0x0][0x398] ;  /* 0x00007300ff0677ac */ /* 0x000e6e0008000800 */
[----:B------:R-:W0:Y:S01]  /*0040*/  LDC R0, c[0x0][0x360] ;  /* 0x0000d800ff007b82 */ /* 0x000e220000000800 */
[----:B------:R-:W2:Y:S01]  /*0050*/  LDCU UR5, c[0x0][0x370] ;  /* 0x00006e00ff0577ac */ /* 0x000ea20008000800 */
[----:B0-----:R-:W-:-:S02]  /*0060*/  IMAD R9, R0, UR4, R9 ;  /* 0x0000000400097c24 */ /* 0x001fc4000f8e0209 */
[----:B--2---:R-:W-:-:S03]  /*0070*/  IMAD R0, R0, UR5, RZ ;  /* 0x0000000500007c24 */ /* 0x004fc6000f8e02ff */
[----:B-1----:R-:W-:-:S13]  /*0080*/  ISETP.GE.AND P0, PT, R9, UR6, PT ;  /* 0x0000000609007c0c */ /* 0x002fda000bf06270 */
[----:B------:R-:W-:Y:S05]  /*0090*/  @P0 EXIT ;  /* 0x000000000000094d */ /* 0x000fea0003800000 */
[----:B------:R-:W0:Y:S01]  /*00a0*/  I2F.U32.RP R14, R0 ;  /* 0x00000000000e7306 */ /* 0x000e220000209000 */
[----:B------:R-:W1:Y:S01]  /*00b0*/  LDC.64 R10, c[0x0][0x380] ;  /* 0x0000e000ff0a7b82 */ /* 0x000e620000000a00 */
[----:B------:R-:W2:Y:S06]  /*00c0*/  LDCU.64 UR4, c[0x0][0x358] ;  /* 0x00006b00ff0477ac */ /* 0x000eac0008000a00 */
[----:B0-----:R-:W0:Y:S01]  /*00d0*/  MUFU.RCP R14, R14 ;  /* 0x0000000e000e7308 */ /* 0x001e220000001000 */
[----:B------:R-:W-:Y:S02]  /*00e0*/  IMAD.IADD R8, R0, 0x1, R9 ;  /* 0x0000000100087824 */ /* 0x000fe400078e0209 */
[----:B------:R-:W-:-:S02]  /*00f0*/  IMAD.MOV R17, RZ, RZ, -R0 ;  /* 0x000000ffff117224 */ /* 0x000fc400078e0a00 */
[----:B-1----:R-:W-:-:S04]  /*0100*/  IMAD.WIDE R10, R9, 0x30, R10 ;  /* 0x00000030090a7825 */ /* 0x002fc800078e020a */
[----:B0-----:R-:W-:Y:S01]  /*0110*/  VIADD R12, R14, 0xffffffe ;  /* 0x0ffffffe0e0c7836 */ /* 0x001fe20000000000 */
[C---:B------:R-:W-:Y:S01]  /*0120*/  ISETP.GE.AND P0, PT, R8.reuse, UR6, PT ;  /* 0x0000000608007c0c */ /* 0x040fe2000bf06270 */
[----:B--2---:R-:W5:Y:S02]  /*0130*/  LDG.E.64 R6, desc[UR4][R10.64] ;  /* 0x000000040a067981 */ /* 0x004f64000c1e1b00 */
[----:B------:R0:W1:Y:S01]  /*0140*/  F2I.FTZ.U32.TRUNC.NTZ R13, R12 ;  /* 0x0000000c000d7305 */ /* 0x000062000021f000 */
[----:B------:R-:W-:Y:S01]  /*0150*/  VIMNMX R15, PT, PT, R8, UR6, !PT ;  /* 0x00000006080f7c48 */ /* 0x000fe2000ffe0100 */
[----:B------:R-:W5:Y:S04]  /*0160*/  LDG.E.64 R2, desc[UR4][R10.64+0x8] ;  /* 0x000008040a027981 */ /* 0x000f68000c1e1b00 */
[----:B------:R2:W5:Y:S01]  /*0170*/  LDG.E.64 R4, desc[UR4][R10.64+0x10] ;  /* 0x000010040a047981 */ /* 0x000562000c1e1b00 */
[----:B------:R-:W-:Y:S01]  /*0180*/  ISETP.NE.U32.AND P2, PT, R0, RZ, PT ;  /* 0x000000ff0000720c */ /* 0x000fe20003f45070 */
[----:B------:R-:W-:Y:S01]  /*0190*/  BSSY.RECONVERGENT B0, `(.L_x_39) ;  /* 0x000003e000007945 */ /* 0x000fe20003800200 */
[----:B0-----:R-:W-:-:S02]  /*01a0*/  IMAD.MOV.U32 R12, RZ, RZ, RZ ;  /* 0x000000ffff0c7224 */ /* 0x001fc400078e00ff */
[----:B-1----:R-:W-:Y:S01]  /*01b0*/  IMAD R17, R17, R13, RZ ;  /* 0x0000000d11117224 */ /* 0x002fe200078e02ff */
[----:B--2---:R-:W-:-:S03]  /*01c0*/  SEL R10, RZ, 0x1, P0 ;  /* 0x00000001ff0a7807 */ /* 0x004fc60000000000 */
[----:B------:R-:W-:Y:S01]  /*01d0*/  IMAD.HI.U32 R14, R13, R17, R12 ;  /* 0x000000110d0e7227 */ /* 0x000fe200078e000c */
[----:B------:R-:W-:-:S05]  /*01e0*/  IADD3 R15, PT, PT, R15, -R8, -R10 ;  /* 0x800000080f0f7210 */ /* 0x000fca0007ffe80a */
[----:B------:R-:W-:-:S04]  /*01f0*/  IMAD.HI.U32 R11, R14, R15, RZ ;  /* 0x0000000f0e0b7227 */ /* 0x000fc800078e00ff */
[----:B------:R-:W-:-:S04]  /*0200*/  IMAD.MOV R8, RZ, RZ, -R11 ;  /* 0x000000ffff087224 */ /* 0x000fc800078e0a0b */
[----:B------:R-:W-:-:S05]  /*0210*/  IMAD R15, R0, R8, R15 ;  /* 0x00000008000f7224 */ /* 0x000fca00078e020f */
[----:B------:R-:W-:-:S13]  /*0220*/  ISETP.GE.U32.AND P0, PT, R15, R0, PT ;  /* 0x000000000f00720c */ /* 0x000fda0003f06070 */
[----:B------:R-:W-:Y:S02]  /*0230*/  @P0 IMAD.IADD R15, R15, 0x1, -R0 ;  /* 0x000000010f0f0824 */ /* 0x000fe400078e0a00 */
[----:B------:R-:W-:-:S03]  /*0240*/  @P0 VIADD R11, R11, 0x1 ;  /* 0x000000010b0b0836 */ /* 0x000fc60000000000 */
[----:B------:R-:W-:-:S13]  /*0250*/  ISETP.GE.U32.AND P1, PT, R15, R0, PT ;  /* 0x000000000f00720c */ /* 0x000fda0003f26070 */
[----:B------:R-:W-:Y:S01]  /*0260*/  @P1 VIADD R11, R11, 0x1 ;  /* 0x000000010b0b1836 */ /* 0x000fe20000000000 */
[----:B------:R-:W-:-:S05]  /*0270*/  @!P2 LOP3.LUT R11, RZ, R0, RZ, 0x33, !PT ;  /* 0x00000000ff0ba212 */ /* 0x000fca00078e33ff */
[----:B------:R-:W-:-:S05]  /*0280*/  IMAD.IADD R8, R10, 0x1, R11 ;  /* 0x000000010a087824 */ /* 0x000fca00078e020b */
[----:B------:R-:W-:-:S04]  /*0290*/  LOP3.LUT R10, R8, 0x3, RZ, 0xc0, !PT ;  /* 0x00000003080a7812 */ /* 0x000fc800078ec0ff */
[----:B------:R-:W-:-:S13]  /*02a0*/  ISETP.NE.AND P0, PT, R10, 0x3, PT ;  /* 0x000000030a00780c */ /* 0x000fda0003f05270 */
[----:B------:R-:W-:Y:S05]  /*02b0*/  @!P0 BRA `(.L_x_40) ;  /* 0x0000000000ac8947 */ /* 0x000fea0003800000 */
[----:B------:R-:W0:Y:S01]  /*02c0*/  LDC.64 R10, c[0x0][0x390] ;  /* 0x0000e400ff0a7b82 */ /* 0x000e220000000a00 */
[----:B------:R-:W-:Y:S01]  /*02d0*/  VIADD R14, R8, 0x1 ;  /* 0x00000001080e7836 */ /* 0x000fe20000000000 */
[----:B------:R-:W-:Y:S01]  /*02e0*/  BSSY.RECONVERGENT B1, `(.L_x_41) ;  /* 0x0000026000017945 */ /* 0x000fe20003800200 */
[----:B-----5:R-:W-:-:S03]  /*02f0*/  VIADD R15, R6, 0x587c5 ;  /* 0x000587c5060f7836 */ /* 0x020fc60000000000 */
[----:B------:R-:W-:Y:S02]  /*0300*/  LOP3.LUT R14, R14, 0x3, RZ, 0xc0, !PT ;  /* 0x000000030e0e7812 */ /* 0x000fe400078ec0ff */
[----:B------:R-:W1:Y:S03]  /*0310*/  LDC.64 R12, c[0x0][0x388] ;  /* 0x0000e200ff0c7b82 */ /* 0x000e660000000a00 */
[----:B------:R-:W-:-:S07]  /*0320*/  IMAD.MOV R6, RZ, RZ, -R14 ;  /* 0x000000ffff067224 */ /* 0x000fce00078e0a0e */
.L_x_42:
[----:B------:R-:W-:Y:S01]  /*0330*/  SHF.R.U32.HI R14, RZ, 0x2, R7 ;  /* 0x00000002ff0e7819 */ /* 0x000fe20000011607 */
[----:B--2---:R-:W-:Y:S01]  /*0340*/  IMAD.MOV.U32 R23, RZ, RZ, 0x2f800000 ;  /* 0x2f800000ff177424 */ /* 0x004fe200078e00ff */
[----:B------:R-:W-:Y:S01]  /*0350*/  SHF.R.U32.HI R17, RZ, 0x2, R2 ;  /* 0x00000002ff117819 */ /* 0x000fe20000011602 */
[----:B0-----:R-:W-:Y:S01]  /*0360*/  IMAD.WIDE R18, R9, 0x4, R10 ;  /* 0x0000000409127825 */ /* 0x001fe200078e020a */
[----:B------:R-:W-:Y:S02]  /*0370*/  LOP3.LUT R7, R14, R7, RZ, 0x3c, !PT ;  /* 0x000000070e077212 */ /* 0x000fe400078e3cff */
[----:B------:R-:W-:Y:S01]  /*0380*/  LOP3.LUT R17, R17, R2, RZ, 0x3c, !PT ;  /* 0x0000000211117212 */ /* 0x000fe200078e3cff */
[----:B------:R-:W-:Y:S02]  /*0390*/  IMAD.SHL.U32 R14, R5, 0x10, RZ ;  /* 0x00000010050e7824 */ /* 0x000fe400078e00ff */
[----:B------:R-:W-:Y:S02]  /*03a0*/  IMAD.SHL.U32 R16, R7, 0x2, RZ ;  /* 0x0000000207107824 */ /* 0x000fe400078e00ff */
[----:B------:R-:W-:-:S03]  /*03b0*/  VIADD R6, R6, 0x1 ;  /* 0x0000000106067836 */ /* 0x000fc60000000000 */
[----:B------:R-:W-:Y:S01]  /*03c0*/  LOP3.LUT R16, R5, R14, R16, 0x96, !PT ;  /* 0x0000000e05107212 */ /* 0x000fe200078e9610 */
[----:B------:R-:W-:Y:S01]  /*03d0*/  IMAD.MOV.U32 R14, RZ, RZ, R4 ;  /* 0x000000ffff0e7224 */ /* 0x000fe200078e0004 */
[----:B------:R-:W-:Y:S02]  /*03e0*/  ISETP.NE.AND P0, PT, R6, RZ, PT ;  /* 0x000000ff0600720c */ /* 0x000fe40003f05270 */
[----:B------:R-:W-:Y:S01]  /*03f0*/  LOP3.LUT R4, R16, R7, RZ, 0x3c, !PT ;  /* 0x0000000710047212 */ /* 0x000fe200078e3cff */
[----:B------:R-:W-:-:S04]  /*0400*/  IMAD.SHL.U32 R7, R17, 0x2, RZ ;  /* 0x0000000211077824 */ /* 0x000fc800078e00ff */
[----:B------:R-:W-:-:S05]  /*0410*/  IMAD.SHL.U32 R2, R4, 0x10, RZ ;  /* 0x0000001004027824 */ /* 0x000fca00078e00ff */
[----:B------:R-:W-:Y:S01]  /*0420*/  LOP3.LUT R7, R17, R7, R2, 0x96, !PT ;  /* 0x0000000711077212 */ /* 0x000fe200078e9602 */
[----:B------:R-:W-:Y:S02]  /*0430*/  IMAD.IADD R2, R4, 0x1, R15 ;  /* 0x0000000104027824 */ /* 0x000fe400078e020f */
[----:B-1----:R-:W-:Y:S01]  /*0440*/  IMAD.WIDE R16, R9, 0x4, R12 ;  /* 0x0000000409107825 */ /* 0x002fe200078e020c */
[----:B------:R-:W-:Y:S02]  /*0450*/  LOP3.LUT R20, R7, R4, RZ, 0x3c, !PT ;  /* 0x0000000407147212 */ /* 0x000fe400078e3cff */
[----:B------:R-:W-:Y:S01]  /*0460*/  I2FP.F32.U32 R2, R2 ;  /* 0x0000000200027245 */ /* 0x000fe20000201000 */
[----:B------:R-:W-:Y:S01]  /*0470*/  IMAD.IADD R9, R0, 0x1, R9 ;  /* 0x0000000100097824 */ /* 0x000fe200078e0209 */
[C---:B------:R-:W-:Y:S01]  /*0480*/  IADD3 R7, PT, PT, R15.reuse, 0x587c5, R20 ;  /* 0x000587c50f077810 */ /* 0x040fe20007ffe014 */
[----:B------:R-:W-:Y:S02]  /*0490*/  VIADD R15, R15, 0xb0f8a ;  /* 0x000b0f8a0f0f7836 */ /* 0x000fe40000000000 */
[----:B------:R-:W-:Y:S01]  /*04a0*/  FFMA R21, R2, R23, 1.1641532182693481445e-10 ;  /* 0x2f00000002157423 */ /* 0x000fe20000000017 */
[----:B------:R-:W-:Y:S01]  /*04b0*/  I2FP.F32.U32 R7, R7 ;  /* 0x0000000700077245 */ /* 0x000fe20000201000 */
[----:B------:R-:W-:-:S03]  /*04c0*/  IMAD.MOV.U32 R2, RZ, RZ, R14 ;  /* 0x000000ffff027224 */ /* 0x000fc600078e000e */
[----:B------:R2:W-:Y:S01]  /*04d0*/  STG.E desc[UR4][R16.64], R21 ;  /* 0x0000001510007986 */ /* 0x0005e2000c101904 */
[----:B------:R-:W-:Y:S01]  /*04e0*/  FFMA R23, R7, R23, 1.1641532182693481445e-10 ;  /* 0x2f00000007177423 */ /* 0x000fe20000000017 */
[----:B------:R-:W-:Y:S02]  /*04f0*/  IMAD.MOV.U32 R7, RZ, RZ, R3 ;  /* 0x000000ffff077224 */ /* 0x000fe400078e0003 */
[----:B------:R-:W-:Y:S01]  /*0500*/  IMAD.MOV.U32 R3, RZ, RZ, R5 ;  /* 0x000000ffff037224 */ /* 0x000fe200078e0005 */
[----:B------:R-:W-:Y:S01]  /*0510*/  MOV R5, R20 ;  /* 0x0000001400057202 */ /* 0x000fe20000000f00 */
[----:B------:R2:W-:Y:S01]  /*0520*/  STG.E desc[UR4][R18.64], R23 ;  /* 0x0000001712007986 */ /* 0x0005e2000c101904 */
[----:B------:R-:W-:Y:S05]  /*0530*/  @P0 BRA `(.L_x_42) ;  /* 0xfffffffc007c0947 */ /* 0x000fea000383ffff */
[----:B------:R-:W-:Y:S05]  /*0540*/  BSYNC.RECONVERGENT B1 ;  /* 0x0000000000017941 */ /* 0x000fea0003800200 */
.L_x_41:
[----:B------:R-:W-:Y:S02]  /*0550*/  VIADD R6, R15, 0xfffa783b ;  /* 0xfffa783b0f067836 */ /* 0x000fe40000000000 */
[----:B------:R-:W-:-:S07]  /*0560*/  IMAD.MOV.U32 R2, RZ, RZ, R14 ;  /* 0x000000ffff027224 */ /* 0x000fce00078e000e */
.L_x_40:
[----:B------:R-:W-:Y:S05]  /*0570*/  BSYNC.RECONVERGENT B0 ;  /* 0x0000000000007941 */ /* 0x000fea0003800200 */
.L_x_39:
[----:B------:R-:W0:Y:S01]  /*0580*/  LDC.64 R12, c[0x0][0x390] ;  /* 0x0000e400ff0c7b82 */ /* 0x000e220000000a00 */
[----:B------:R-:W-:-:S07]  /*0590*/  ISETP.GE.U32.AND P0, PT, R8, 0x3, PT ;  /* 0x000000030800780c */ /* 0x000fce0003f06070 */
[----:B------:R-:W1:Y:S06]  /*05a0*/  LDC.64 R10, c[0x0][0x388] ;  /* 0x0000e200ff0a7b82 */ /* 0x000e6c0000000a00 */
[----:B------:R-:W-:Y:S05]  /*05b0*/  @!P0 EXIT ;  /* 0x000000000000894d */ /* 0x000fea0003800000 */
.L_x_43:
[----:B-----5:R-:W-:Y:S01]  /*05c0*/  SHF.R.U32.HI R8, RZ, 0x2, R7 ;  /* 0x00000002ff087819 */ /* 0x020fe20000011607 */
[----:B---3--:R-:W-:Y:S01]  /*05d0*/  IMAD.SHL.U32 R14, R5, 0x10, RZ ;  /* 0x00000010050e7824 */ /* 0x008fe200078e00ff */
[----:B------:R-:W-:Y:S02]  /*05e0*/  SHF.R.U32.HI R15, RZ, 0x2, R2 ;  /* 0x00000002ff0f7819 */ /* 0x000fe40000011602 */
[----:B------:R-:W-:-:S05]  /*05f0*/  LOP3.LUT R8, R8, R7, RZ, 0x3c, !PT ;  /* 0x0000000708087212 */ /* 0x000fca00078e3cff */
[----:B------:R-:W-:-:S05]  /*0600*/  IMAD.SHL.U32 R7, R8, 0x2, RZ ;  /* 0x0000000208077824 */ /* 0x000fca00078e00ff */
[----:B------:R-:W-:Y:S02]  /*0610*/  LOP3.LUT R7, R5, R14, R7, 0x96, !PT ;  /* 0x0000000e05077212 */ /* 0x000fe400078e9607 */
[----:B------:R-:W-:Y:S02]  /*0620*/  LOP3.LUT R14, R15, R2, RZ, 0x3c, !PT ;  /* 0x000000020f0e7212 */ /* 0x000fe400078e3cff */
[----:B------:R-:W-:Y:S02]  /*0630*/  LOP3.LUT R15, R7, R8, RZ, 0x3c, !PT ;  /* 0x00000008070f7212 */ /* 0x000fe400078e3cff */
[----:B------:R-:W-:Y:S01]  /*0640*/  SHF.R.U32.HI R2, RZ, 0x2, R3 ;  /* 0x00000002ff027819 */ /* 0x000fe20000011603 */
[----:B------:R-:W-:Y:S02]  /*0650*/  IMAD.SHL.U32 R8, R14, 0x2, RZ ;  /* 0x000000020e087824 */ /* 0x000fe400078e00ff */
[----:B------:R-:W-:Y:S01]  /*0660*/  IMAD.SHL.U32 R7, R15, 0x10, RZ ;  /* 0x000000100f077824 */ /* 0x000fe200078e00ff */
[----:B------:R-:W-:-:S04]  /*0670*/  LOP3.LUT R2, R2, R3, RZ, 0x3c, !PT ;  /* 0x0000000302027212 */ /* 0x000fc800078e3cff */
[----:B------:R-:W-:Y:S01]  /*0680*/  LOP3.LUT R8, R14, R8, R7, 0x96, !PT ;  /* 0x000000080e087212 */ /* 0x000fe200078e9607 */
[----:B------:R-:W-:Y:S01]  /*0690*/  IMAD.SHL.U32 R3, R2, 0x2, RZ ;  /* 0x0000000202037824 */ /* 0x000fe200078e00ff */
[----:B------:R-:W-:Y:S02]  /*06a0*/  SHF.R.U32.HI R7, RZ, 0x2, R4 ;  /* 0x00000002ff077819 */ /* 0x000fe40000011604 */
[----:B--2---:R-:W-:Y:S02]  /*06b0*/  LOP3.LUT R17, R8, R15, RZ, 0x3c, !PT ;  /* 0x0000000f08117212 */ /* 0x004fe400078e3cff */
[----:B------:R-:W-:Y:S02]  /*06c0*/  LOP3.LUT R7, R7, R4, RZ, 0x3c, !PT ;  /* 0x0000000407077212 */ /* 0x000fe400078e3cff */
[----:B------:R-:W-:Y:S01]  /*06d0*/  SHF.R.U32.HI R4, RZ, 0x2, R5 ;  /* 0x00000002ff047819 */ /* 0x000fe20000011605 */
[----:B------:R-:W-:Y:S01]  /*06e0*/  IMAD.SHL.U32 R8, R17, 0x10, RZ ;  /* 0x0000001011087824 */ /* 0x000fe200078e00ff */
[----:B------:R-:W-:-:S02]  /*06f0*/  SHF.R.U32.HI R14, RZ, 0x2, R17 ;  /* 0x00000002ff0e7819 */ /* 0x000fc40000011611 */
[----:B------:R-:W-:Y:S02]  /*0700*/  LOP3.LUT R4, R4, R5, RZ, 0x3c, !PT ;  /* 0x0000000504047212 */ /* 0x000fe400078e3cff */
[----:B------:R-:W-:Y:S02]  /*0710*/  LOP3.LUT R3, R17, R8, R3, 0x96, !PT ;  /* 0x0000000811037212 */ /* 0x000fe400078e9603 */
[--C-:B------:R-:W-:Y:S02]  /*0720*/  SHF.R.U32.HI R8, RZ, 0x2, R15.reuse ;  /* 0x00000002ff087819 */ /* 0x100fe4000001160f */
[----:B------:R-:W-:Y:S01]  /*0730*/  LOP3.LUT R19, R3, R2, RZ, 0x3c, !PT ;  /* 0x0000000203137212 */ /* 0x000fe200078e3cff */
[----:B------:R-:W-:Y:S01]  /*0740*/  IMAD.SHL.U32 R3, R7, 0x2, RZ ;  /* 0x0000000207037824 */ /* 0x000fe200078e00ff */
[----:B------:R-:W-:Y:S02]  /*0750*/  LOP3.LUT R8, R8, R15, RZ, 0x3c, !PT ;  /* 0x0000000f08087212 */ /* 0x000fe400078e3cff */
[----:B------:R-:W-:Y:S01]  /*0760*/  IADD3 R15, PT, PT, R6, 0x587c5, R15 ;  /* 0x000587c5060f7810 */ /* 0x000fe20007ffe00f */
[----:B------:R-:W-:-:S03]  /*0770*/  IMAD.SHL.U32 R2, R19, 0x10, RZ ;  /* 0x0000001013027824 */ /* 0x000fc600078e00ff */
[----:B------:R-:W-:Y:S02]  /*0780*/  I2FP.F32.U32 R5, R15 ;  /* 0x0000000f00057245 */ /* 0x000fe40000201000 */
[----:B------:R-:W-:Y:S01]  /*0790*/  LOP3.LUT R2, R7, R3, R2, 0x96, !PT ;  /* 0x0000000307027212 */ /* 0x000fe200078e9602 */
[----:B------:R-:W-:-:S03]  /*07a0*/  IMAD.SHL.U32 R3, R4, 0x2, RZ ;  /* 0x0000000204037824 */ /* 0x000fc600078e00ff */
[----:B------:R-:W-:-:S04]  /*07b0*/  LOP3.LUT R7, R2, R19, RZ, 0x3c, !PT ;  /* 0x0000001302077212 */ /* 0x000fc800078e3cff */
[----:B------:R-:W-:-:S04]  /*07c0*/  SHF.L.U32 R2, R7, 0x4, RZ ;  /* 0x0000000407027819 */ /* 0x000fc800000006ff */
[----:B------:R-:W-:-:S04]  /*07d0*/  LOP3.LUT R3, R7, R2, R3, 0x96, !PT ;  /* 0x0000000207037212 */ /* 0x000fc800078e9603 */
[----:B------:R-:W-:Y:S01]  /*07e0*/  LOP3.LUT R2, R3, R4, RZ, 0x3c, !PT ;  /* 0x0000000403027212 */ /* 0x000fe200078e3cff */
[----:B------:R-:W-:-:S04]  /*07f0*/  IMAD.SHL.U32 R4, R8, 0x2, RZ ;  /* 0x0000000208047824 */ /* 0x000fc800078e00ff */
[----:B------:R-:W-:-:S05]  /*0800*/  IMAD.SHL.U32 R3, R2, 0x10, RZ ;  /* 0x0000001002037824 */ /* 0x000fca00078e00ff */
[----:B------:R-:W-:Y:S01]  /*0810*/  LOP3.LUT R3, R8, R4, R3, 0x96, !PT ;  /* 0x0000000408037212 */ /* 0x000fe200078e9603 */
[----:B------:R-:W-:Y:S01]  /*0820*/  IMAD.MOV.U32 R8, RZ, RZ, 0x2f800000 ;  /* 0x2f800000ff087424 */ /* 0x000fe200078e00ff */
[----:B------:R-:W-:Y:S01]  /*0830*/  LOP3.LUT R4, R14, R17, RZ, 0x3c, !PT ;  /* 0x000000110e047212 */ /* 0x000fe200078e3cff */
[----:B-1----:R-:W-:Y:S01]  /*0840*/  IMAD.WIDE R14, R9, 0x4, R10 ;  /* 0x00000004090e7825 */ /* 0x002fe200078e020a */
[----:B------:R-:W-:-:S03]  /*0850*/  LOP3.LUT R3, R3, R2, RZ, 0x3c, !PT ;  /* 0x0000000203037212 */ /* 0x000fc600078e3cff */
[----:B------:R-:W-:Y:S01]  /*0860*/  FFMA R5, R5, R8, 1.1641532182693481445e-10 ;  /* 0x2f00000005057423 */ /* 0x000fe20000000008 */
[----:B------:R-:W-:Y:S01]  /*0870*/  IADD3 R17, PT, PT, R6, 0xb0f8a, R17 ;  /* 0x000b0f8a06117810 */ /* 0x000fe20007ffe011 */
[----:B------:R-:W-:Y:S02]  /*0880*/  IMAD.SHL.U32 R18, R4, 0x2, RZ ;  /* 0x0000000204127824 */ /* 0x000fe400078e00ff */
[----:B------:R-:W-:Y:S01]  /*0890*/  IMAD.SHL.U32 R16, R3, 0x10, RZ ;  /* 0x0000001003107824 */ /* 0x000fe200078e00ff */
[----:B------:R1:W-:Y:S01]  /*08a0*/  STG.E desc[UR4][R14.64], R5 ;  /* 0x000000050e007986 */ /* 0x0003e2000c101904 */
[----:B------:R-:W-:-:S03]  /*08b0*/  I2FP.F32.U32 R21, R17 ;  /* 0x0000001100157245 */ /* 0x000fc60000201000 */
[----:B------:R-:W-:Y:S02]  /*08c0*/  LOP3.LUT R23, R3, R16, R18, 0x96, !PT ;  /* 0x0000001003177212 */ /* 0x000fe400078e9612 */
[----:B------:R-:W-:Y:S01]  /*08d0*/  SHF.R.U32.HI R16, RZ, 0x2, R19 ;  /* 0x00000002ff107819 */ /* 0x000fe20000011613 */
[----:B------:R-:W-:Y:S01]  /*08e0*/  FFMA R21, R21, R8, 1.1641532182693481445e-10 ;  /* 0x2f00000015157423 */ /* 0x000fe20000000008 */
[----:B------:R-:W-:Y:S02]  /*08f0*/  LOP3.LUT R4, R23, R4, RZ, 0x3c, !PT ;  /* 0x0000000417047212 */ /* 0x000fe400078e3cff */
[----:B------:R-:W-:Y:S01]  /*0900*/  LOP3.LUT R20, R16, R19, RZ, 0x3c, !PT ;  /* 0x0000001310147212 */ /* 0x000fe200078e3cff */
[----:B0-----:R-:W-:Y:S01]  /*0910*/  IMAD.WIDE R16, R9, 0x4, R12 ;  /* 0x0000000409107825 */ /* 0x001fe200078e020c */
[C---:B------:R-:W-:Y:S02]  /*0920*/  IADD3 R18, PT, PT, R6.reuse, 0x161f14, R7 ;  /* 0x00161f1406127810 */ /* 0x040fe40007ffe007 */
[----:B------:R-:W-:Y:S01]  /*0930*/  IADD3 R19, PT, PT, R6, 0x10974f, R19 ;  /* 0x0010974f06137810 */ /* 0x000fe20007ffe013 */
[----:B------:R-:W-:Y:S01]  /*0940*/  IMAD.SHL.U32 R22, R20, 0x2, RZ ;  /* 0x0000000214167824 */ /* 0x000fe200078e00ff */
[----:B-1----:R-:W-:Y:S01]  /*0950*/  I2FP.F32.U32 R5, R18 ;  /* 0x0000001200057245 */ /* 0x002fe20000201000 */
[----:B------:R-:W-:Y:S01]  /*0960*/  IMAD.SHL.U32 R25, R4, 0x10, RZ ;  /* 0x0000001004197824 */ /* 0x000fe200078e00ff */
[----:B------:R-:W-:Y:S01]  /*0970*/  IADD3 R24, PT, PT, R6, 0x26b663, R4 ;  /* 0x0026b66306187810 */ /* 0x000fe20007ffe004 */
[----:B------:R0:W-:Y:S01]  /*0980*/  STG.E desc[UR4][R16.64], R21 ;  /* 0x0000001510007986 */ /* 0x0001e2000c101904 */
[----:B------:R-:W-:Y:S01]  /*0990*/  I2FP.F32.U32 R23, R19 ;  /* 0x0000001300177245 */ /* 0x000fe20000201000 */
[----:B------:R-:W-:Y:S01]  /*09a0*/  IMAD.WIDE R18, R0, 0x4, R14 ;  /* 0x0000000400127825 */ /* 0x000fe200078e020e */
[----:B------:R-:W-:-:S03]  /*09b0*/  LOP3.LUT R27, R20, R22, R25, 0x96, !PT ;  /* 0x00000016141b7212 */ /* 0x000fc600078e9619 */
[----:B------:R-:W-:Y:S01]  /*09c0*/  FFMA R25, R5, R8, 1.1641532182693481445e-10 ;  /* 0x2f00000005197423 */ /* 0x000fe20000000008 */
[----:B------:R-:W-:Y:S01]  /*09d0*/  IADD3 R20, PT, PT, R6, 0x1ba6d9, R2 ;  /* 0x001ba6d906147810 */ /* 0x000fe20007ffe002 */
[----:B------:R-:W-:Y:S01]  /*09e0*/  IMAD.WIDE R14, R0, 0x4, R16 ;  /* 0x00000004000e7825 */ /* 0x000fe200078e0210 */
[----:B------:R-:W-:-:S03]  /*09f0*/  IADD3 R22, PT, PT, R6, 0x212e9e, R3 ;  /* 0x00212e9e06167810 */ /* 0x000fc60007ffe003 */
[----:B------:R-:W-:Y:S01]  /*0a00*/  FFMA R23, R23, R8, 1.1641532182693481445e-10 ;  /* 0x2f00000017177423 */ /* 0x000fe20000000008 */
[----:B------:R-:W-:Y:S01]  /*0a10*/  LOP3.LUT R5, R27, R4, RZ, 0x3c, !PT ;  /* 0x000000041b057212 */ /* 0x000fe200078e3cff */
[----:B------:R-:W-:Y:S01]  /*0a20*/  VIADD R6, R6, 0x2c3e28 ;  /* 0x002c3e2806067836 */ /* 0x000fe20000000000 */
[----:B------:R-:W-:Y:S01]  /*0a30*/  I2FP.F32.U32 R27, R20 ;  /* 0x00000014001b7245 */ /* 0x000fe20000201000 */
[C---:B0-----:R-:W-:Y:S01]  /*0a40*/  IMAD.WIDE R16, R0.reuse, 0x4, R18 ;  /* 0x0000000400107825 */ /* 0x041fe200078e0212 */
[----:B------:R-:W-:Y:S01]  /*0a50*/  I2FP.F32.U32 R29, R22 ;  /* 0x00000016001d7245 */ /* 0x000fe20000201000 */
[----:B------:R0:W-:Y:S01]  /*0a60*/  STG.E desc[UR4][R18.64], R23 ;  /* 0x0000001712007986 */ /* 0x0001e2000c101904 */
[----:B------:R-:W-:Y:S01]  /*0a70*/  I2FP.F32.U32 R24, R24 ;  /* 0x0000001800187245 */ /* 0x000fe20000201000 */
[----:B------:R-:W-:Y:S02]  /*0a80*/  IMAD.IADD R21, R5, 0x1, R6 ;  /* 0x0000000105157824 */ /* 0x000fe400078e0206 */
[-C--:B------:R-:W-:Y:S01]  /*0a90*/  FFMA R27, R27, R8.reuse, 1.1641532182693481445e-10 ;  /* 0x2f0000001b1b7423 */ /* 0x080fe20000000008 */
[----:B------:R1:W-:Y:S01]  /*0aa0*/  STG.E desc[UR4][R14.64], R25 ;  /* 0x000000190e007986 */ /* 0x0003e2000c101904 */
[-C--:B------:R-:W-:Y:S01]  /*0ab0*/  FFMA R29, R29, R8.reuse, 1.1641532182693481445e-10 ;  /* 0x2f0000001d1d7423 */ /* 0x080fe20000000008 */
[C---:B------:R-:W-:Y:S01]  /*0ac0*/  IMAD R9, R0.reuse, 0x4, R9 ;  /* 0x0000000400097824 */ /* 0x040fe200078e0209 */
[----:B------:R-:W-:Y:S01]  /*0ad0*/  I2FP.F32.U32 R22, R21 ;  /* 0x0000001500167245 */ /* 0x000fe20000201000 */
[----:B------:R-:W-:Y:S01]  /*0ae0*/  IMAD.WIDE R20, R0, 0x4, R14 ;  /* 0x0000000400147825 */ /* 0x000fe200078e020e */
[----:B------:R3:W-:Y:S02]  /*0af0*/  STG.E desc[UR4][R16.64], R27 ;  /* 0x0000001b10007986 */ /* 0x0007e4000c101904 */
[----:B------:R-:W-:Y:S01]  /*0b00*/  ISETP.GE.AND P0, PT, R9, UR6, PT ;  /* 0x0000000609007c0c */ /* 0x000fe2000bf06270 */
[----:B0-----:R-:W-:Y:S01]  /*0b10*/  FFMA R23, R24, R8, 1.1641532182693481445e-10 ;  /* 0x2f00000018177423 */ /* 0x001fe20000000008 */
[----:B------:R3:W-:Y:S01]  /*0b20*/  STG.E desc[UR4][R20.64], R29 ;  /* 0x0000001d14007986 */ /* 0x0007e2000c101904 */
[----:B------:R-:W-:-:S04]  /*0b30*/  IMAD.WIDE R18, R0, 0x4, R20 ;  /* 0x0000000400127825 */ /* 0x000fc800078e0214 */
[----:B-1----:R-:W-:Y:S01]  /*0b40*/  FFMA R25, R22, R8, 1.1641532182693481445e-10 ;  /* 0x2f00000016197423 */ /* 0x002fe20000000008 */
[----:B------:R-:W-:-:S05]  /*0b50*/  IMAD.WIDE R14, R0, 0x4, R16 ;  /* 0x00000004000e7825 */ /* 0x000fca00078e0210 */
[----:B------:R3:W-:Y:S04]  /*0b60*/  STG.E desc[UR4][R14.64], R23 ;  /* 0x000000170e007986 */ /* 0x0007e8000c101904 */
[----:B------:R3:W-:Y:S01]  /*0b70*/  STG.E desc[UR4][R18.64], R25 ;  /* 0x0000001912007986 */ /* 0x0007e2000c101904 */
[----:B------:R-:W-:Y:S05]  /*0b80*/  @!P0 BRA `(.L_x_43) ;  /* 0xfffffff8008c8947 */ /* 0x000fea000383ffff */
[----:B------:R-:W-:Y:S05]  /*0b90*/  EXIT ;  /* 0x000000000000794d */ /* 0x000fea0003800000 */
.L_x_44:
        /* <DEDUP_REMOVED lines=14> */
.L_x_58:


//--------------------- .text._Z16setup_rng_statesP17curandStateXORWOW --------------------------
	.section	.text._Z16setup_rng_statesP17curandStateXORWOW,"ax",@progbits
	.align	128
        .global         _Z16setup_rng_statesP17curandStateXORWOW
        .type           _Z16setup_rng_statesP17curandStateXORWOW,@function
        .size           _Z16setup_rng_statesP17curandStateXORWOW,(.L_x_59 - _Z16setup_rng_statesP17curandStateXORWOW)
        .other          _Z16setup_rng_statesP17curandStateXORWOW,@"STO_CUDA_ENTRY STV_DEFAULT"
_Z16setup_rng_statesP17curandStateXORWOW:
.text._Z16setup_rng_statesP17curandStateXORWOW:
[----:B------:R-:W-:Y:S01]  /*0000*/  LDC R1, c[0x0][0x37c] ;  /* 0x0000df00ff017b82 */ /* 0x000fe20000000800 */
[----:B------:R-:W0:Y:S07]  /*0010*/  S2R R3, SR_TID.X ;  /* 0x0000000000037919 */ /* 0x000e2e0000002100 */
[----:B------:R-:W0:Y:S01]  /*0020*/  S2UR UR6, SR_CTAID.X ;  /* 0x00000000000679c3 */ /* 0x000e220000002500 */
[----:B------:R-:W1:Y:S01]  /*0030*/  LDCU.64 UR4, c[0x0][0x358] ;  /* 0x00006b00ff0477ac */ /* 0x000e620008000a00 */
[----:B------:R-:W-:Y:S01]  /*0040*/  IMAD.MOV.U32 R4, RZ, RZ, 0x3198c20f ;  /* 0x3198c20fff047424 */ /* 0x000fe200078e00ff */
[----:B------:R-:W-:Y:S01]  /*0050*/  BSSY.RECONVERGENT B0, `(.L_x_45) ;  /* 0x00000e0000007945 */ /* 0x000fe20003800200 */
[----:B------:R-:W-:-:S02]  /*0060*/  IMAD.MOV.U32 R5, RZ, RZ, 0x5efdb30c ;  /* 0x5efdb30cff057424 */ /* 0x000fc400078e00ff */
[----:B------:R-:W-:Y:S02]  /*0070*/  IMAD.MOV.U32 R8, RZ, RZ, 0x423bb012 ;  /* 0x423bb012ff087424 */ /* 0x000fe400078e00ff */
[----:B------:R-:W0:Y:S01]  /*0080*/  LDC R0, c[0x0][0x360] ;  /* 0x0000d800ff007b82 */ /* 0x000e220000000800 */
[----:B------:R-:W-:Y:S02]  /*0090*/  IMAD.MOV.U32 R9, RZ, RZ, -0x75bd8fc ;  /* 0xf8a42704ff097424 */ /* 0x000fe400078e00ff */
[----:B------:R-:W-:Y:S02]  /*00a0*/  IMAD.MOV.U32 R10, RZ, RZ, -0x23270784 ;  /* 0xdcd8f87cff0a7424 */ /* 0x000fe400078e00ff */
[----:B------:R-:W-:-:S03]  /*00b0*/  IMAD.MOV.U32 R11, RZ, RZ, 0x57fa2510 ;  /* 0x57fa2510ff0b7424 */ /* 0x000fc600078e00ff */
[----:B------:R-:W2:Y:S01]  /*00c0*/  LDC.64 R6, c[0x0][0x380] ;  /* 0x0000e000ff067b82 */ /* 0x000ea20000000a00 */
[----:B0-----:R-:W-:-:S05]  /*00d0*/  IMAD R3, R0, UR6, R3 ;  /* 0x0000000600037c24 */ /* 0x001fca000f8e0203 */
[C---:B------:R-:W-:Y:S01]  /*00e0*/  ISETP.NE.AND P0, PT, R3.reuse, RZ, PT ;  /* 0x000000ff0300720c */ /* 0x040fe20003f05270 */
[----:B--2---:R-:W-:-:S05]  /*00f0*/  IMAD.WIDE R6, R3, 0x30, R6 ;  /* 0x0000003003067825 */ /* 0x004fca00078e0206 */
[----:B-1----:R0:W-:Y:S04]  /*0100*/  STG.E.64 desc[UR4][R6.64], R4 ;  /* 0x0000000406007986 */ /* 0x0021e8000c101b04 */
[----:B------:R0:W-:Y:S04]  /*0110*/  STG.E.64 desc[UR4][R6.64+0x8], R8 ;  /* 0x0000080806007986 */ /* 0x0001e8000c101b04 */
[----:B------:R0:W-:Y:S01]  /*0120*/  STG.E.64 desc[UR4][R6.64+0x10], R10 ;  /* 0x0000100a06007986 */ /* 0x0001e2000c101b04 */
[----:B------:R-:W-:Y:S05]  /*0130*/  @!P0 BRA `(.L_x_46) ;  /* 0x0000000c00448947 */ /* 0x000fea0003800000 */
[----:B------:R-:W-:Y:S02]  /*0140*/  IMAD R0, R3, 0x7, RZ ;  /* 0x0000000703007824 */ /* 0x000fe400078e02ff */
[----:B------:R-:W-:-:S03]  /*0150*/  IMAD.MOV.U32 R12, RZ, RZ, RZ ;  /* 0x000000ffff0c7224 */ /* 0x000fc600078e00ff */
[----:B------:R-:W-:-:S07]  /*0160*/  SHF.R.S32.HI R13, RZ, 0x1f, R0 ;  /* 0x0000001fff0d7819 */ /* 0x000fce0000011400 */
.L_x_52:
[----:B-1----:R-:W-:Y:S01]  /*0170*/  LOP3.LUT R2, R0, 0x3, RZ, 0xc0, !PT ;  /* 0x0000000300027812 */ /* 0x002fe200078ec0ff */
[----:B------:R-:W-:Y:S03]  /*0180*/  BSSY.RECONVERGENT B1, `(.L_x_47) ;  /* 0x00000c6000017945 */ /* 0x000fe60003800200 */
[----:B------:R-:W-:-:S04]  /*0190*/  ISETP.NE.U32.AND P0, PT, R2, RZ, PT ;  /* 0x000000ff0200720c */ /* 0x000fc80003f05070 */
[----:B------:R-:W-:-:S13]  /*01a0*/  ISETP.NE.AND.EX P0, PT, RZ, RZ, PT, P0 ;  /* 0x000000ffff00720c */ /* 0x000fda0003f05300 */
[----:B------:R-:W-:Y:S05]  /*01b0*/  @!P0 BRA `(.L_x_48) ;  /* 0x0000000c00088947 */ /* 0x000fea0003800000 */
[----:B0-----:R-:W0:Y:S01]  /*01c0*/  LDC.64 R8, c[0x4][RZ] ;  /* 0x01000000ff087b82 */ /* 0x001e220000000a00 */
[----:B------:R-:W-:Y:S02]  /*01d0*/  IMAD.MOV.U32 R14, RZ, RZ, RZ ;  /* 0x000000ffff0e7224 */ /* 0x000fe400078e00ff */
[----:B0-----:R-:W-:-:S07]  /*01e0*/  IMAD.WIDE.U32 R8, R12, 0xc80, R8 ;  /* 0x00000c800c087825 */ /* 0x001fce00078e0008 */
.L_x_51:
[----:B-1----:R-:W-:Y:S01]  /*01f0*/  IMAD.MOV.U32 R15, RZ, RZ, RZ ;  /* 0x000000ffff0f7224 */ /* 0x002fe200078e00ff */
[----:B------:R-:W-:Y:S01]  /*0200*/  CS2R R2, SRZ ;  /* 0x0000000000027805 */ /* 0x000fe2000001ff00 */
[----:B------:R-:W-:Y:S01]  /*0210*/  IMAD.MOV.U32 R17, RZ, RZ, RZ ;  /* 0x000000ffff117224 */ /* 0x000fe200078e00ff */
[----:B------:R-:W-:-:S07]  /*0220*/  CS2R R4, SRZ ;  /* 0x0000000000047805 */ /* 0x000fce000001ff00 */
.L_x_50:
[----:B------:R-:W-:-:S05]  /*0230*/  IMAD.WIDE.U32 R10, R17, 0x4, R6 ;  /* 0x00000004110a7825 */ /* 0x000fca00078e0006 */
[----:B------:R0:W5:Y:S01]  /*0240*/  LDG.E R16, desc[UR4][R10.64+0x4] ;  /* 0x000004040a107981 */ /* 0x000162000c1e1900 */
[----:B------:R-:W-:-:S07]  /*0250*/  IMAD.MOV.U32 R19, RZ, RZ, RZ ;  /* 0x000000ffff137224 */ /* 0x000fce00078e00ff */
.L_x_49:
[----:B-----5:R-:W-:Y:S01]  /*0260*/  SHF.R.U32.HI R24, RZ, R19, R16 ;  /* 0x00000013ff187219 */ /* 0x020fe20000011610 */
[----:B0-----:R-:W-:-:S03]  /*0270*/  IMAD.SHL.U32 R10, R17, 0x20, RZ ;  /* 0x00000020110a7824 */ /* 0x001fc600078e00ff */
[----:B------:R-:W-:Y:S01]  /*0280*/  LOP3.LUT R11, R24, 0x1, RZ, 0xc0, !PT ;  /* 0x00000001180b7812 */ /* 0x000fe200078ec0ff */
[----:B------:R-:W-:-:S03]  /*0290*/  IMAD.IADD R10, R10, 0x1, R19 ;  /* 0x000000010a0a7824 */ /* 0x000fc600078e0213 */
[----:B------:R-:W-:Y:S01]  /*02a0*/  ISETP.NE.U32.AND P0, PT, R11, 0x1, PT ;  /* 0x000000010b00780c */ /* 0x000fe20003f05070 */
[----:B------:R-:W-:-:S03]  /*02b0*/  IMAD R11, R10, 0x5, RZ ;  /* 0x000000050a0b7824 */ /* 0x000fc600078e02ff */
[----:B------:R-:W-:Y:S01]  /*02c0*/  R2P PR, R24, 0x7e ;  /* 0x0000007e18007804 */ /* 0x000fe20000000000 */
[----:B------:R-:W-:-:S08]  /*02d0*/  IMAD.WIDE.U32 R10, R11, 0x4, R8 ;  /* 0x000000040b0a7825 */ /* 0x000fd000078e0008 */
[----:B------:R-:W2:Y:S04]  /*02e0*/  @!P0 LDG.E R18, desc[UR4][R10.64] ;  /* 0x000000040a128981 */ /* 0x000ea8000c1e1900 */
[----:B------:R-:W3:Y:S04]  /*02f0*/  @!P0 LDG.E R20, desc[UR4][R10.64+0x10] ;  /* 0x000010040a148981 */ /* 0x000ee8000c1e1900 */
[----:B------:R-:W4:Y:S04]  /*0300*/  @P1 LDG.E R22, desc[UR4][R10.64+0x14] ;  /* 0x000014040a161981 */ /* 0x000f28000c1e1900 */
[----:B------:R-:W4:Y:S04]  /*0310*/  @P2 LDG.E R26, desc[UR4][R10.64+0x28] ;  /* 0x000028040a1a2981 */ /* 0x000f28000c1e1900 */
[----:B------:R-:W4:Y:S04]  /*0320*/  @!P0 LDG.E R21, desc[UR4][R10.64+0x4] ;  /* 0x000004040a158981 */ /* 0x000f28000c1e1900 */
[----:B------:R-:W4:Y:S04]  /*0330*/  @!P0 LDG.E R23, desc[UR4][R10.64+0xc] ;  /* 0x00000c040a178981 */ /* 0x000f28000c1e1900 */
[----:B------:R-:W4:Y:S04]  /*0340*/  @P1 LDG.E R25, desc[UR4][R10.64+0x18] ;  /* 0x000018040a191981 */ /* 0x000f28000c1e1900 */
[----:B------:R-:W4:Y:S04]  /*0350*/  @P3 LDG.E R28, desc[UR4][R10.64+0x3c] ;  /* 0x00003c040a1c3981 */ /* 0x000f28000c1e1900 */
[----:B------:R-:W4:Y:S01]  /*0360*/  @P6 LDG.E R27, desc[UR4][R10.64+0x7c] ;  /* 0x00007c040a1b6981 */ /* 0x000f22000c1e1900 */
[----:B--2---:R-:W-:-:S03]  /*0370*/  @!P0 LOP3.LUT R15, R15, R18, RZ, 0x3c, !PT ;  /* 0x000000120f0f8212 */ /* 0x004fc600078e3cff */
[----:B------:R-:W2:Y:S01]  /*0380*/  @!P0 LDG.E R18, desc[UR4][R10.64+0x8] ;  /* 0x000008040a128981 */ /* 0x000ea2000c1e1900 */
[----:B---3--:R-:W-:-:S03]  /*0390*/  @!P0 LOP3.LUT R3, R3, R20, RZ, 0x3c, !PT ;  /* 0x0000001403038212 */ /* 0x008fc600078e3cff */
[----:B------:R-:W3:Y:S01]  /*03a0*/  @P1 LDG.E R20, desc[UR4][R10.64+0x24] ;  /* 0x000024040a141981 */ /* 0x000ee2000c1e1900 */
[----:B----4-:R-:W-:-:S03]  /*03b0*/  @P1 LOP3.LUT R15, R15, R22, RZ, 0x3c, !PT ;  /* 0x000000160f0f1212 */ /* 0x010fc600078e3cff */
[----:B------:R-:W4:Y:S01]  /*03c0*/  @P2 LDG.E R22, desc[UR4][R10.64+0x38] ;  /* 0x000038040a162981 */ /* 0x000f22000c1e1900 */
[----:B------:R-:W-:-:S03]  /*03d0*/  @P2 LOP3.LUT R15, R15, R26, RZ, 0x3c, !PT ;  /* 0x0000001a0f0f2212 */ /* 0x000fc600078e3cff */
[----:B------:R-:W4:Y:S01]  /*03e0*/  @P4 LDG.E R26, desc[UR4][R10.64+0x50] ;  /* 0x000050040a1a4981 */ /* 0x000f22000c1e1900 */
[----:B------:R-:W-:-:S03]  /*03f0*/  @!P0 LOP3.LUT R4, R4, R21, RZ, 0x3c, !PT ;  /* 0x0000001504048212 */ /* 0x000fc600078e3cff */
[----:B------:R-:W4:Y:S01]  /*0400*/  @P1 LDG.E R21, desc[UR4][R10.64+0x20] ;  /* 0x000020040a151981 */ /* 0x000f22000c1e1900 */
[----:B------:R-:W-:-:S03]  /*0410*/  @!P0 LOP3.LUT R2, R2, R23, RZ, 0x3c, !PT ;  /* 0x0000001702028212 */ /* 0x000fc600078e3cff */
[----:B------:R-:W4:Y:S01]  /*0420*/  @P2 LDG.E R23, desc[UR4][R10.64+0x2c] ;  /* 0x00002c040a172981 */ /* 0x000f22000c1e1900 */
[----:B------:R-:W-:-:S03]  /*0430*/  @P1 LOP3.LUT R4, R4, R25, RZ, 0x3c, !PT ;  /* 0x0000001904041212 */ /* 0x000fc600078e3cff */
[----:B------:R-:W4:Y:S01]  /*0440*/  @P2 LDG.E R25, desc[UR4][R10.64+0x34] ;  /* 0x000034040a192981 */ /* 0x000f22000c1e1900 */
[----:B--2---:R-:W-:-:S03]  /*0450*/  @!P0 LOP3.LUT R5, R5, R18, RZ, 0x3c, !PT ;  /* 0x0000001205058212 */ /* 0x004fc600078e3cff */
[----:B------:R-:W2:Y:S01]  /*0460*/  @P1 LDG.E R18, desc[UR4][R10.64+0x1c] ;  /* 0x00001c040a121981 */ /* 0x000ea2000c1e1900 */
[----:B---3--:R-:W-:-:S03]  /*0470*/  @P1 LOP3.LUT R3, R3, R20, RZ, 0x3c, !PT ;  /* 0x0000001403031212 */ /* 0x008fc600078e3cff */
[----:B------:R-:W3:Y:S01]  /*0480*/  @P2 LDG.E R20, desc[UR4][R10.64+0x30] ;  /* 0x000030040a142981 */ /* 0x000ee2000c1e1900 */
[----:B----4-:R-:W-:-:S03]  /*0490*/  @P2 LOP3.LUT R3, R3, R22, RZ, 0x3c, !PT ;  /* 0x0000001603032212 */ /* 0x010fc600078e3cff */
[----:B------:R-:W4:Y:S01]  /*04a0*/  @P3 LDG.E R22, desc[UR4][R10.64+0x4c] ;  /* 0x00004c040a163981 */ /* 0x000f22000c1e1900 */
[----:B------:R-:W-:-:S04]  /*04b0*/  @P3 LOP3.LUT R15, R15, R28, RZ, 0x3c, !PT ;  /* 0x0000001c0f0f3212 */ /* 0x000fc800078e3cff */
[----:B------:R-:W-:Y:S02]  /*04c0*/  @P4 LOP3.LUT R15, R15, R26, RZ, 0x3c, !PT ;  /* 0x0000001a0f0f4212 */ /* 0x000fe400078e3cff */
[----:B------:R-:W-:Y:S01]  /*04d0*/  @P1 LOP3.LUT R2, R2, R21, RZ, 0x3c, !PT ;  /* 0x0000001502021212 */ /* 0x000fe200078e3cff */
[----:B------:R-:W4:Y:S04]  /*04e0*/  @P5 LDG.E R26, desc[UR4][R10.64+0x64] ;  /* 0x000064040a1a5981 */ /* 0x000f28000c1e1900 */
[----:B------:R-:W4:Y:S01]  /*04f0*/  @P3 LDG.E R21, desc[UR4][R10.64+0x40] ;  /* 0x000040040a153981 */ /* 0x000f22000c1e1900 */
[----:B------:R-:W-:Y:S02]  /*0500*/  @P2 LOP3.LUT R4, R4, R23, RZ, 0x3c, !PT ;  /* 0x0000001704042212 */ /* 0x000fe400078e3cff */
[----:B------:R-:W-:Y:S01]  /*0510*/  @P2 LOP3.LUT R2, R2, R25, RZ, 0x3c, !PT ;  /* 0x0000001902022212 */ /* 0x000fe200078e3cff */
[----:B------:R-:W4:Y:S04]  /*0520*/  @P3 LDG.E R23, desc[UR4][R10.64+0x48] ;  /* 0x000048040a173981 */ /* 0x000f28000c1e1900 */
[----:B------:R-:W4:Y:S01]  /*0530*/  @P4 LDG.E R25, desc[UR4][R10.64+0x54] ;  /* 0x000054040a194981 */ /* 0x000f22000c1e1900 */
[----:B--2---:R-:W-:-:S03]  /*0540*/  @P1 LOP3.LUT R5, R5, R18, RZ, 0x3c, !PT ;  /* 0x0000001205051212 */ /* 0x004fc600078e3cff */
[----:B------:R-:W2:Y:S01]  /*0550*/  @P3 LDG.E R18, desc[UR4][R10.64+0x44] ;  /* 0x000044040a123981 */ /* 0x000ea2000c1e1900 */
[----:B---3--:R-:W-:-:S03]  /*0560*/  @P2 LOP3.LUT R5, R5, R20, RZ, 0x3c, !PT ;  /* 0x0000001405052212 */ /* 0x008fc600078e3cff */
[----:B------:R-:W3:Y:S01]  /*0570*/  @P4 LDG.E R20, desc[UR4][R10.64+0x58] ;  /* 0x000058040a144981 */ /* 0x000ee2000c1e1900 */
[----:B----4-:R-:W-:-:S03]  /*0580*/  @P3 LOP3.LUT R3, R3, R22, RZ, 0x3c, !PT ;  /* 0x0000001603033212 */ /* 0x010fc600078e3cff */
[----:B------:R-:W4:Y:S01]  /*0590*/  @P4 LDG.E R22, desc[UR4][R10.64+0x60] ;  /* 0x000060040a164981 */ /* 0x000f22000c1e1900 */
[----:B------:R-:W-:Y:S02]  /*05a0*/  LOP3.LUT P0, RZ, R24, 0x80, RZ, 0xc0, !PT ;  /* 0x0000008018ff7812 */ /* 0x000fe4000780c0ff */
[----:B------:R-:W-:Y:S02]  /*05b0*/  @P5 LOP3.LUT R15, R15, R26, RZ, 0x3c, !PT ;  /* 0x0000001a0f0f5212 */ /* 0x000fe400078e3cff */
[----:B------:R-:W4:Y:S01]  /*05c0*/  @P6 LDG.E R26, desc[UR4][R10.64+0x78] ;  /* 0x000078040a1a6981 */ /* 0x000f22000c1e1900 */
[----:B------:R-:W-:-:S03]  /*05d0*/  @P3 LOP3.LUT R4, R4, R21, RZ, 0x3c, !PT ;  /* 0x0000001504043212 */ /* 0x000fc600078e3cff */
[----:B------:R-:W4:Y:S01]  /*05e0*/  @P4 LDG.E R21, desc[UR4][R10.64+0x5c] ;  /* 0x00005c040a154981 */ /* 0x000f22000c1e1900 */
[----:B------:R-:W-:-:S03]  /*05f0*/  @P3 LOP3.LUT R2, R2, R23, RZ, 0x3c, !PT ;  /* 0x0000001702023212 */ /* 0x000fc600078e3cff */
[----:B------:R-:W4:Y:S01]  /*0600*/  @P5 LDG.E R23, desc[UR4][R10.64+0x68] ;  /* 0x000068040a175981 */ /* 0x000f22000c1e1900 */
[----:B------:R-:W-:-:S03]  /*0610*/  @P4 LOP3.LUT R4, R4, R25, RZ, 0x3c, !PT ;  /* 0x0000001904044212 */ /* 0x000fc600078e3cff */
[----:B------:R-:W4:Y:S01]  /*0620*/  @P5 LDG.E R25, desc[UR4][R10.64+0x70] ;  /* 0x000070040a195981 */ /* 0x000f22000c1e1900 */
[----:B--2---:R-:W-:-:S03]  /*0630*/  @P3 LOP3.LUT R5, R5, R18, RZ, 0x3c, !PT ;  /* 0x0000001205053212 */ /* 0x004fc600078e3cff */
[----:B------:R-:W2:Y:S01]  /*0640*/  @P5 LDG.E R18, desc[UR4][R10.64+0x6c] ;  /* 0x00006c040a125981 */ /* 0x000ea2000c1e1900 */
[----:B---3--:R-:W-:-:S03]  /*0650*/  @P4 LOP3.LUT R5, R5, R20, RZ, 0x3c, !PT ;  /* 0x0000001405054212 */ /* 0x008fc600078e3cff */
[----:B------:R-:W3:Y:S01]  /*0660*/  @P5 LDG.E R20, desc[UR4][R10.64+0x74] ;  /* 0x000074040a145981 */ /* 0x000ee2000c1e1900 */
[----:B----4-:R-:W-:-:S03]  /*0670*/  @P4 LOP3.LUT R3, R3, R22, RZ, 0x3c, !PT ;  /* 0x0000001603034212 */ /* 0x010fc600078e3cff */
[----:B------:R-:W4:Y:S01]  /*0680*/  @P0 LDG.E R22, desc[UR4][R10.64+0x8c] ;  /* 0x00008c040a160981 */ /* 0x000f22000c1e1900 */
[----:B------:R-:W-:-:S03]  /*0690*/  @P6 LOP3.LUT R15, R15, R26, RZ, 0x3c, !PT ;  /* 0x0000001a0f0f6212 */ /* 0x000fc600078e3cff */
        /* <DEDUP_REMOVED lines=13> */
[----:B------:R-:W-:Y:S02]  /*0770*/  @P6 LOP3.LUT R4, R4, R27, RZ, 0x3c, !PT ;  /* 0x0000001b04046212 */ /* 0x000fe400078e3cff */
[----:B------:R-:W-:Y:S02]  /*0780*/  @P6 LOP3.LUT R2, R2, R21, RZ, 0x3c, !PT ;  /* 0x0000001502026212 */ /* 0x000fe400078e3cff */
[----:B------:R-:W-:Y:S02]  /*0790*/  @P0 LOP3.LUT R4, R4, R23, RZ, 0x3c, !PT ;  /* 0x0000001704040212 */ /* 0x000fe400078e3cff */
[----:B------:R-:W-:Y:S02]  /*07a0*/  @P0 LOP3.LUT R2, R2, R25, RZ, 0x3c, !PT ;  /* 0x0000001902020212 */ /* 0x000fe400078e3cff */
[----:B--2---:R-:W-:Y:S02]  /*07b0*/  @P6 LOP3.LUT R5, R5, R18, RZ, 0x3c, !PT ;  /* 0x0000001205056212 */ /* 0x004fe400078e3cff */
[----:B---3--:R-:W-:-:S02]  /*07c0*/  @P6 LOP3.LUT R3, R3, R20, RZ, 0x3c, !PT ;  /* 0x0000001403036212 */ /* 0x008fc400078e3cff */
[----:B----4-:R-:W-:Y:S02]  /*07d0*/  @P0 LOP3.LUT R5, R5, R22, RZ, 0x3c, !PT ;  /* 0x0000001605050212 */ /* 0x010fe400078e3cff */
[----:B------:R-:W-:Y:S02]  /*07e0*/  @P0 LOP3.LUT R3, R3, R26, RZ, 0x3c, !PT ;  /* 0x0000001a03030212 */ /* 0x000fe400078e3cff */
[----:B------:R-:W-:-:S13]  /*07f0*/  R2P PR, R24.B1, 0x7f ;  /* 0x0000007f18007804 */ /* 0x000fda0000001000 */
[----:B------:R-:W2:Y:S04]  /*0800*/  @P0 LDG.E R18, desc[UR4][R10.64+0xa0] ;  /* 0x0000a0040a120981 */ /* 0x000ea8000c1e1900 */
[----:B------:R-:W3:Y:S04]  /*0810*/  @P1 LDG.E R22, desc[UR4][R10.64+0xb4] ;  /* 0x0000b4040a161981 */ /* 0x000ee8000c1e1900 */
[----:B------:R-:W4:Y:S04]  /*0820*/  @P2 LDG.E R26, desc[UR4][R10.64+0xc8] ;  /* 0x0000c8040a1a2981 */ /* 0x000f28000c1e1900 */
[----:B------:R-:W4:Y:S04]  /*0830*/  @P3 LDG.E R28, desc[UR4][R10.64+0xdc] ;  /* 0x0000dc040a1c3981 */ /* 0x000f28000c1e1900 */
[----:B------:R-:W4:Y:S04]  /*0840*/  @P0 LDG.E R23, desc[UR4][R10.64+0xa4] ;  /* 0x0000a4040a170981 */ /* 0x000f28000c1e1900 */
[----:B------:R-:W4:Y:S04]  /*0850*/  @P0 LDG.E R20, desc[UR4][R10.64+0xa8] ;  /* 0x0000a8040a140981 */ /* 0x000f28000c1e1900 */
[----:B------:R-:W4:Y:S04]  /*0860*/  @P4 LDG.E R25, desc[UR4][R10.64+0xf0] ;  /* 0x0000f0040a194981 */ /* 0x000f28000c1e1900 */
        /* <DEDUP_REMOVED lines=21> */
[----:B------:R-:W-:Y:S02]  /*09c0*/  LOP3.LUT P0, RZ, R24, 0x8000, RZ, 0xc0, !PT ;  /* 0x0000800018ff7812 */ /* 0x000fe4000780c0ff */
[----:B----4-:R-:W-:Y:S01]  /*09d0*/  @P5 LOP3.LUT R15, R15, R26, RZ, 0x3c, !PT ;  /* 0x0000001a0f0f5212 */ /* 0x010fe200078e3cff */
[----:B------:R-:W4:Y:S04]  /*09e0*/  @P3 LDG.E R24, desc[UR4][R10.64+0xe4] ;  /* 0x0000e4040a183981 */ /* 0x000f28000c1e1900 */
[----:B------:R-:W2:Y:S01]  /*09f0*/  @P6 LDG.E R26, desc[UR4][R10.64+0x118] ;  /* 0x000118040a1a6981 */ /* 0x000ea2000c1e1900 */
        /* <DEDUP_REMOVED lines=8> */
[----:B---3--:R-:W-:-:S03]  /*0a80*/  @P2 LOP3.LUT R3, R3, R22, RZ, 0x3c, !PT ;  /* 0x0000001603032212 */ /* 0x008fc600078e3cff */
[----:B------:R-:W3:Y:S01]  /*0a90*/  @P4 LDG.E R22, desc[UR4][R10.64+0x100] ;  /* 0x000100040a164981 */ /* 0x000ee2000c1e1900 */
[----:B--2---:R-:W-:-:S03]  /*0aa0*/  @P6 LOP3.LUT R15, R15, R26, RZ, 0x3c, !PT ;  /* 0x0000001a0f0f6212 */ /* 0x004fc600078e3cff */
[----:B------:R-:W2:Y:S01]  /*0ab0*/  @P0 LDG.E R26, desc[UR4][R10.64+0x12c] ;  /* 0x00012c040a1a0981 */ /* 0x000ea2000c1e1900 */
[----:B----4-:R-:W-:-:S03]  /*0ac0*/  @P2 LOP3.LUT R2, R2, R23, RZ, 0x3c, !PT ;  /* 0x0000001702022212 */ /* 0x010fc600078e3cff */
[----:B------:R-:W4:Y:S01]  /*0ad0*/  @P4 LDG.E R23, desc[UR4][R10.64+0xfc] ;  /* 0x0000fc040a174981 */ /* 0x000f22000c1e1900 */
[----:B------:R-:W-:-:S03]  /*0ae0*/  @P2 LOP3.LUT R5, R5, R20, RZ, 0x3c, !PT ;  /* 0x0000001405052212 */ /* 0x000fc600078e3cff */
[----:B------:R-:W4:Y:S01]  /*0af0*/  @P4 LDG.E R20, desc[UR4][R10.64+0xf8] ;  /* 0x0000f8040a144981 */ /* 0x000f22000c1e1900 */
[----:B------:R-:W-:Y:S02]  /*0b00*/  @P3 LOP3.LUT R2, R2, R27, RZ, 0x3c, !PT ;  /* 0x0000001b02023212 */ /* 0x000fe400078e3cff */
[----:B------:R-:W-:Y:S01]  /*0b10*/  @P3 LOP3.LUT R4, R4, R25, RZ, 0x3c, !PT ;  /* 0x0000001904043212 */ /* 0x000fe200078e3cff */
[----:B------:R-:W4:Y:S01]  /*0b20*/  @P5 LDG.E R27, desc[UR4][R10.64+0x110] ;  /* 0x000110040a1b5981 */ /* 0x000f22000c1e1900 */
[----:B------:R-:W-:-:S03]  /*0b30*/  @P3 LOP3.LUT R5, R5, R24, RZ, 0x3c, !PT ;  /* 0x0000001805053212 */ /* 0x000fc600078e3cff */
[----:B------:R-:W4:Y:S04]  /*0b40*/  @P5 LDG.E R25, desc[UR4][R10.64+0x108] ;  /* 0x000108040a195981 */ /* 0x000f28000c1e1900 */
        /* <DEDUP_REMOVED lines=19> */
[----:B------:R-:W-:-:S05]  /*0c80*/  VIADD R19, R19, 0x10 ;  /* 0x0000001013137836 */ /* 0x000fca0000000000 */
[----:B------:R-:W-:Y:S02]  /*0c90*/  ISETP.NE.AND P1, PT, R19, 0x20, PT ;  /* 0x000000201300780c */ /* 0x000fe40003f25270 */
[----:B------:R-:W-:Y:S02]  /*0ca0*/  @P5 LOP3.LUT R3, R3, R18, RZ, 0x3c, !PT ;  /* 0x0000001203035212 */ /* 0x000fe400078e3cff */
[----:B------:R-:W-:Y:S02]  /*0cb0*/  @P6 LOP3.LUT R4, R4, R21, RZ, 0x3c, !PT ;  /* 0x0000001504046212 */ /* 0x000fe400078e3cff */
[----:B---3--:R-:W-:-:S04]  /*0cc0*/  @P6 LOP3.LUT R3, R3, R22, RZ, 0x3c, !PT ;  /* 0x0000001603036212 */ /* 0x008fc800078e3cff */
[----:B--2---:R-:W-:Y:S02]  /*0cd0*/  @P0 LOP3.LUT R3, R3, R26, RZ, 0x3c, !PT ;  /* 0x0000001a03030212 */ /* 0x004fe400078e3cff */
[----:B----4-:R-:W-:Y:S02]  /*0ce0*/  @P6 LOP3.LUT R2, R2, R23, RZ, 0x3c, !PT ;  /* 0x0000001702026212 */ /* 0x010fe400078e3cff */
[----:B------:R-:W-:Y:S02]  /*0cf0*/  @P6 LOP3.LUT R5, R5, R20, RZ, 0x3c, !PT ;  /* 0x0000001405056212 */ /* 0x000fe400078e3cff */
[----:B------:R-:W-:Y:S02]  /*0d00*/  @P0 LOP3.LUT R2, R2, R27, RZ, 0x3c, !PT ;  /* 0x0000001b02020212 */ /* 0x000fe400078e3cff */
[----:B------:R-:W-:Y:S02]  /*0d10*/  @P0 LOP3.LUT R4, R4, R25, RZ, 0x3c, !PT ;  /* 0x0000001904040212 */ /* 0x000fe400078e3cff */
[----:B------:R-:W-:Y:S01]  /*0d20*/  @P0 LOP3.LUT R5, R5, R24, RZ, 0x3c, !PT ;  /* 0x0000001805050212 */ /* 0x000fe200078e3cff */
[----:B------:R-:W-:Y:S06]  /*0d30*/  @P1 BRA `(.L_x_49) ;  /* 0xfffffff400481947 */ /* 0x000fec000383ffff */
[----:B------:R-:W-:-:S05]  /*0d40*/  VIADD R17, R17, 0x1 ;  /* 0x0000000111117836 */ /* 0x000fca0000000000 */
[----:B------:R-:W-:-:S13]  /*0d50*/  ISETP.NE.AND P0, PT, R17, 0x5, PT ;  /* 0x000000051100780c */ /* 0x000fda0003f05270 */
[----:B------:R-:W-:Y:S05]  /*0d60*/  @P0 BRA `(.L_x_50) ;  /* 0xfffffff400300947 */ /* 0x000fea000383ffff */
[----:B------:R1:W-:Y:S01]  /*0d70*/  STG.E.64 desc[UR4][R6.64+0x8], R4 ;  /* 0x0000080406007986 */ /* 0x0003e2000c101b04 */
[----:B------:R-:W-:Y:S01]  /*0d80*/  VIADD R14, R14, 0x1 ;  /* 0x000000010e0e7836 */ /* 0x000fe20000000000 */
[----:B------:R-:W-:Y:S02]  /*0d90*/  LOP3.LUT R11, R0, 0x3, RZ, 0xc0, !PT ;  /* 0x00000003000b7812 */ /* 0x000fe400078ec0ff */
[----:B------:R1:W-:Y:S02]  /*0da0*/  STG.E.64 desc[UR4][R6.64+0x10], R2 ;  /* 0x0000100206007986 */ /* 0x0003e4000c101b04 */
[----:B------:R-:W-:Y:S02]  /*0db0*/  ISETP.GE.U32.AND P0, PT, R14, R11, PT ;  /* 0x0000000b0e00720c */ /* 0x000fe40003f06070 */
[----:B------:R1:W-:Y:S11]  /*0dc0*/  STG.E desc[UR4][R6.64+0x4], R15 ;  /* 0x0000040f06007986 */ /* 0x0003f6000c101904 */
[----:B------:R-:W-:Y:S05]  /*0dd0*/  @!P0 BRA `(.L_x_51) ;  /* 0xfffffff400048947 */ /* 0x000fea000383ffff */
.L_x_48:
[----:B------:R-:W-:Y:S05]  /*0de0*/  BSYNC.RECONVERGENT B1 ;  /* 0x0000000000017941 */ /* 0x000fea0003800200 */
.L_x_47:
[----:B------:R-:W-:Y:S01]  /*0df0*/  ISETP.GT.U32.AND P0, PT, R0, 0x3, PT ;  /* 0x000000030000780c */ /* 0x000fe20003f04070 */
[----:B------:R-:W-:Y:S01]  /*0e00*/  VIADD R12, R12, 0x1 ;  /* 0x000000010c0c7836 */ /* 0x000fe20000000000 */
[--C-:B------:R-:W-:Y:S02]  /*0e10*/  SHF.R.U64 R0, R0, 0x2, R13.reuse ;  /* 0x0000000200007819 */ /* 0x100fe4000000120d */
[----:B------:R-:W-:Y:S02]  /*0e20*/  ISETP.GT.U32.AND.EX P0, PT, R13, RZ, PT, P0 ;  /* 0x000000ff0d00720c */ /* 0x000fe40003f04100 */
[----:B------:R-:W-:-:S11]  /*0e30*/  SHF.R.U32.HI R13, RZ, 0x2, R13 ;  /* 0x00000002ff0d7819 */ /* 0x000fd6000001160d */
[----:B------:R-:W-:Y:S05]  /*0e40*/  @P0 BRA `(.L_x_52) ;  /* 0xfffffff000c80947 */ /* 0x000fea000383ffff */
.L_x_46:
[----:B------:R-:W-:Y:S05]  /*0e50*/  BSYNC.RECONVERGENT B0 ;  /* 0x0000000000007941 */ /* 0x000fea0003800200 */
.L_x_45:
[----:B------:R-:W-:Y:S04]  /*0e60*/  STG.E.64 desc[UR4][R6.64+0x18], RZ ;  /* 0x000018ff06007986 */ /* 0x000fe8000c101b04 */
[----:B------:R-:W-:Y:S04]  /*0e70*/  STG.E desc[UR4][R6.64+0x20], RZ ;  /* 0x000020ff06007986 */ /* 0x000fe8000c101904 */
[----:B------:R-:W-:Y:S01]  /*0e80*/  STG.E.64 desc[UR4][R6.64+0x28], RZ ;  /* 0x000028ff06007986 */ /* 0x000fe2000c101b04 */
[----:B------:R-:W-:Y:S05]  /*0e90*/  EXIT ;  /* 0x000000000000794d */ /* 0x000fea0003800000 */
.L_x_53:
        /* <DEDUP_REMOVED lines=14> */
.L_x_59:


//--------------------- .nv.global.init           --------------------------
	.section	.nv.global.init,"aw",@progbits
	.align	4
.nv.global.init:
	.type		mrg32k3aM1SubSeq,@object
	.size		mrg32k3aM1SubSeq,(mrg32k3aM2SubSeq - mrg32k3aM1SubSeq)
mrg32k3aM1SubSeq:
        /*0000*/ 	.byte	0x0b, 0xcc, 0xee, 0x04, 0x73, 0x29, 0x8b, 0x6f, 0xf6, 0x53, 0x03, 0xf6, 0x23, 0xf6, 0xea, 0xda
        /* <DEDUP_REMOVED lines=125> */
	.type		mrg32k3aM2SubSeq,@object
	.size		mrg32k3aM2SubSeq,(mrg32k3aM1 - mrg32k3aM2SubSeq)
mrg32k3aM2SubSeq:
        /* <DEDUP_REMOVED lines=126> */
	.type		mrg32k3aM1,@object
	.size		mrg32k3aM1,(mrg32k3aM1Seq - mrg32k3aM1)
mrg32k3aM1:
        /* <DEDUP_REMOVED lines=144> */
	.type		mrg32k3aM1Seq,@object
	.size		mrg32k3aM1Seq,(mrg32k3aM2 - mrg32k3aM1Seq)
mrg32k3aM1Seq:
        /* <DEDUP_REMOVED lines=144> */
	.type		mrg32k3aM2,@object
	.size		mrg32k3aM2,(mrg32k3aM2Seq - mrg32k3aM2)
mrg32k3aM2:
        /* <DEDUP_REMOVED lines=144> */
	.type		mrg32k3aM2Seq,@object
	.size		mrg32k3aM2Seq,(precalc_xorwow_matrix - mrg32k3aM2Seq)
mrg32k3aM2Seq:
        /* <DEDUP_REMOVED lines=144> */
	.type		precalc_xorwow_matrix,@object
	.size		precalc_xorwow_matrix,(precalc_xorwow_offset_matrix - precalc_xorwow_matrix)
precalc_xorwow_matrix:
        /* <DEDUP_REMOVED lines=6400> */
	.type		precalc_xorwow_offset_matrix,@object
	.size		precalc_xorwow_offset_matrix,(.L_1 - precalc_xorwow_offset_matrix)
precalc_xorwow_offset_matrix:
        /* <DEDUP_REMOVED lines=6400> */
.L_1:


//--------------------- .nv.shared._Z6reducePfiS_ --------------------------
	.section	.nv.shared._Z6reducePfiS_,"aw",@nobits
	.sectionflags	@""
	.align	4
.nv.shared._Z6reducePfiS_:
	.zero		1536


//--------------------- .nv.shared.reserved.0     --------------------------
	.section	.nv.shared.reserved.0,"aw",@nobits
	.weak		__nv_reservedSMEM_offset_0_alias
	.size		__nv_reservedSMEM_offset_0_alias, 0, 64
	.other		__nv_reservedSMEM_offset_0_alias,@"STO_CUDA_RESERVED_SHARED STV_DEFAULT"
__nv_reservedSMEM_offset_0_alias:
	.zero		0
	.zero		64


//--------------------- .nv.shared._Z11monte_carloPfS_S_ii --------------------------
	.section	.nv.shared._Z11monte_carloPfS_S_ii,"aw",@nobits
	.sectionflags	@""
	.align	4
.nv.shared._Z11monte_carloPfS_S_ii:
	.zero		1536


//--------------------- .nv.constant0._Z6reducePfiS_ --------------------------
	.section	.nv.constant0._Z6reducePfiS_,"a",@progbits
	.sectionflags	@""
	.align	4
.nv.constant0._Z6reducePfiS_:
	.zero		920


//--------------------- .nv.constant0._Z11monte_carloPfS_S_ii --------------------------
	.section	.nv.constant0._Z11monte_carloPfS_S_ii,"a",@progbits
	.sectionflags	@""
	.align	4
.nv.constant0._Z11monte_carloPfS_S_ii:
	.zero		928


//--------------------- .nv.constant0._Z20generate_coordinatesP17curandStateXORWOWPfS1_i --------------------------
	.section	.nv.constant0._Z20generate_coordinatesP17curandStateXORWOWPfS1_i,"a",@progbits
	.sectionflags	@""
	.align	4
.nv.constant0._Z20generate_coordinatesP17curandStateXORWOWPfS1_i:
	.zero		924


//--------------------- .nv.constant0._Z16setup_rng_statesP17curandStateXORWOW --------------------------
	.section	.nv.constant0._Z16setup_rng_statesP17curandStateXORWOW,"a",@progbits
	.sectionflags	@""
	.align	4
.nv.constant0._Z16setup_rng_statesP17curandStateXORWOW:
	.zero		904


//--------------------- SYMBOLS --------------------------

	.type		.nv.reservedSmem.offset0,@object
	.size		.nv.reservedSmem.offset0,0x4
	.type		.nv.reservedSmem.cap,@object
	.size		.nv.reservedSmem.cap,0x4
